//
// Generated by NVIDIA NVVM Compiler
//
// Compiler Build ID: CL-36424714
// Cuda compilation tools, release 13.0, V13.0.88
// Based on NVVM 20.0.0
//

.version 9.0
.target sm_100
.address_size 64

	// .globl	_Z39Matrix_Multiplication_AB_Kernel_PoormanPKfS0_Pfiii
// _ZZ44Matrix_Multiplication_AB_Kernel_Your_VersionPKfS0_PfiiiE8a_shared has been demoted
// _ZZ44Matrix_Multiplication_AB_Kernel_Your_VersionPKfS0_PfiiiE8b_shared has been demoted
// _ZZ44Matrix_Multiplication_AB_Kernel_Your_VersionPKfS0_PfiiiE8c_shared has been demoted
// _ZZ46Matrix_Multiplication_ATBA_Kernel_Your_VersionPKfS0_PfiiE10aTT_shared has been demoted
// _ZZ46Matrix_Multiplication_ATBA_Kernel_Your_VersionPKfS0_PfiiE8b_shared has been demoted
// _ZZ46Matrix_Multiplication_ATBA_Kernel_Your_VersionPKfS0_PfiiE8a_shared has been demoted
// _ZZ46Matrix_Multiplication_ATBA_Kernel_Your_VersionPKfS0_PfiiE12accum_shared has been demoted
// _ZZ46Matrix_Multiplication_ATBA_Kernel_Your_VersionPKfS0_PfiiE8c_shared has been demoted
// _ZZ18F_Norm_On_GPU_LazyPKfPfE8a_shared has been demoted
.extern .shared .align 16 .b8 data[];

.visible .entry _Z39Matrix_Multiplication_AB_Kernel_PoormanPKfS0_Pfiii(
	.param .u64 .ptr .align 1 _Z39Matrix_Multiplication_AB_Kernel_PoormanPKfS0_Pfiii_param_0,
	.param .u64 .ptr .align 1 _Z39Matrix_Multiplication_AB_Kernel_PoormanPKfS0_Pfiii_param_1,
	.param .u64 .ptr .align 1 _Z39Matrix_Multiplication_AB_Kernel_PoormanPKfS0_Pfiii_param_2,
	.param .u32 _Z39Matrix_Multiplication_AB_Kernel_PoormanPKfS0_Pfiii_param_3,
	.param .u32 _Z39Matrix_Multiplication_AB_Kernel_PoormanPKfS0_Pfiii_param_4,
	.param .u32 _Z39Matrix_Multiplication_AB_Kernel_PoormanPKfS0_Pfiii_param_5
)
{
	.reg .pred 	%p<10>;
	.reg .b32 	%r<43>;
	.reg .b32 	%f<68>;
	.reg .b64 	%rd<40>;

	ld.param.u64 	%rd5, [_Z39Matrix_Multiplication_AB_Kernel_PoormanPKfS0_Pfiii_param_0];
	ld.param.u64 	%rd6, [_Z39Matrix_Multiplication_AB_Kernel_PoormanPKfS0_Pfiii_param_1];
	ld.param.u64 	%rd4, [_Z39Matrix_Multiplication_AB_Kernel_PoormanPKfS0_Pfiii_param_2];
	ld.param.u32 	%r20, [_Z39Matrix_Multiplication_AB_Kernel_PoormanPKfS0_Pfiii_param_4];
	ld.param.u32 	%r21, [_Z39Matrix_Multiplication_AB_Kernel_PoormanPKfS0_Pfiii_param_5];
	cvta.to.global.u64 	%rd1, %rd6;
	cvta.to.global.u64 	%rd2, %rd5;
	mov.u32 	%r22, %ctaid.x;
	mov.u32 	%r23, %ntid.x;
	mov.u32 	%r24, %tid.x;
	mad.lo.s32 	%r1, %r22, %r23, %r24;
	mov.u32 	%r25, %ctaid.y;
	mov.u32 	%r26, %ntid.y;
	mov.u32 	%r27, %tid.y;
	mad.lo.s32 	%r2, %r25, %r26, %r27;
	setp.lt.s32 	%p1, %r20, 1;
	mov.f32 	%f67, 0f00000000;
	@%p1 bra 	$L__BB0_12;
	mul.lo.s32 	%r3, %r20, %r1;
	and.b32  	%r4, %r20, 7;
	setp.lt.u32 	%p2, %r20, 8;
	mov.f32 	%f67, 0f00000000;
	mov.b32 	%r41, 0;
	@%p2 bra 	$L__BB0_4;
	and.b32  	%r41, %r20, 2147483640;
	neg.s32 	%r39, %r41;
	shl.b32 	%r7, %r21, 3;
	add.s64 	%rd3, %rd2, 16;
	mov.f32 	%f67, 0f00000000;
	mul.wide.s32 	%rd11, %r21, 4;
	mov.u32 	%r37, %r3;
	mov.u32 	%r38, %r2;
$L__BB0_3:
	.pragma "nounroll";
	mul.wide.s32 	%rd7, %r37, 4;
	add.s64 	%rd8, %rd3, %rd7;
	ld.global.f32 	%f17, [%rd8+-16];
	mul.wide.s32 	%rd9, %r38, 4;
	add.s64 	%rd10, %rd1, %rd9;
	ld.global.f32 	%f18, [%rd10];
	fma.rn.f32 	%f19, %f17, %f18, %f67;
	ld.global.f32 	%f20, [%rd8+-12];
	add.s64 	%rd12, %rd10, %rd11;
	ld.global.f32 	%f21, [%rd12];
	fma.rn.f32 	%f22, %f20, %f21, %f19;
	ld.global.f32 	%f23, [%rd8+-8];
	add.s64 	%rd13, %rd12, %rd11;
	ld.global.f32 	%f24, [%rd13];
	fma.rn.f32 	%f25, %f23, %f24, %f22;
	ld.global.f32 	%f26, [%rd8+-4];
	add.s64 	%rd14, %rd13, %rd11;
	ld.global.f32 	%f27, [%rd14];
	fma.rn.f32 	%f28, %f26, %f27, %f25;
	ld.global.f32 	%f29, [%rd8];
	add.s64 	%rd15, %rd14, %rd11;
	ld.global.f32 	%f30, [%rd15];
	fma.rn.f32 	%f31, %f29, %f30, %f28;
	ld.global.f32 	%f32, [%rd8+4];
	add.s64 	%rd16, %rd15, %rd11;
	ld.global.f32 	%f33, [%rd16];
	fma.rn.f32 	%f34, %f32, %f33, %f31;
	ld.global.f32 	%f35, [%rd8+8];
	add.s64 	%rd17, %rd16, %rd11;
	ld.global.f32 	%f36, [%rd17];
	fma.rn.f32 	%f37, %f35, %f36, %f34;
	ld.global.f32 	%f38, [%rd8+12];
	add.s64 	%rd18, %rd17, %rd11;
	ld.global.f32 	%f39, [%rd18];
	fma.rn.f32 	%f67, %f38, %f39, %f37;
	add.s32 	%r39, %r39, 8;
	add.s32 	%r38, %r38, %r7;
	add.s32 	%r37, %r37, 8;
	setp.ne.s32 	%p3, %r39, 0;
	@%p3 bra 	$L__BB0_3;
$L__BB0_4:
	setp.eq.s32 	%p4, %r4, 0;
	@%p4 bra 	$L__BB0_12;
	and.b32  	%r15, %r20, 3;
	setp.lt.u32 	%p5, %r4, 4;
	@%p5 bra 	$L__BB0_7;
	add.s32 	%r29, %r41, %r3;
	mul.wide.s32 	%rd19, %r29, 4;
	add.s64 	%rd20, %rd2, %rd19;
	ld.global.f32 	%f41, [%rd20];
	mad.lo.s32 	%r30, %r41, %r21, %r2;
	mul.wide.s32 	%rd21, %r30, 4;
	add.s64 	%rd22, %rd1, %rd21;
	ld.global.f32 	%f42, [%rd22];
	fma.rn.f32 	%f43, %f41, %f42, %f67;
	ld.global.f32 	%f44, [%rd20+4];
	mul.wide.s32 	%rd23, %r21, 4;
	add.s64 	%rd24, %rd22, %rd23;
	ld.global.f32 	%f45, [%rd24];
	fma.rn.f32 	%f46, %f44, %f45, %f43;
	ld.global.f32 	%f47, [%rd20+8];
	add.s64 	%rd25, %rd24, %rd23;
	ld.global.f32 	%f48, [%rd25];
	fma.rn.f32 	%f49, %f47, %f48, %f46;
	ld.global.f32 	%f50, [%rd20+12];
	add.s64 	%rd26, %rd25, %rd23;
	ld.global.f32 	%f51, [%rd26];
	fma.rn.f32 	%f67, %f50, %f51, %f49;
	add.s32 	%r41, %r41, 4;
$L__BB0_7:
	setp.eq.s32 	%p6, %r15, 0;
	@%p6 bra 	$L__BB0_12;
	setp.eq.s32 	%p7, %r15, 1;
	@%p7 bra 	$L__BB0_10;
	add.s32 	%r31, %r41, %r3;
	mul.wide.s32 	%rd27, %r31, 4;
	add.s64 	%rd28, %rd2, %rd27;
	ld.global.f32 	%f53, [%rd28];
	mad.lo.s32 	%r32, %r41, %r21, %r2;
	mul.wide.s32 	%rd29, %r32, 4;
	add.s64 	%rd30, %rd1, %rd29;
	ld.global.f32 	%f54, [%rd30];
	fma.rn.f32 	%f55, %f53, %f54, %f67;
	ld.global.f32 	%f56, [%rd28+4];
	mul.wide.s32 	%rd31, %r21, 4;
	add.s64 	%rd32, %rd30, %rd31;
	ld.global.f32 	%f57, [%rd32];
	fma.rn.f32 	%f67, %f56, %f57, %f55;
	add.s32 	%r41, %r41, 2;
$L__BB0_10:
	and.b32  	%r33, %r20, 1;
	setp.eq.b32 	%p8, %r33, 1;
	not.pred 	%p9, %p8;
	@%p9 bra 	$L__BB0_12;
	add.s32 	%r34, %r41, %r3;
	mul.wide.s32 	%rd33, %r34, 4;
	add.s64 	%rd34, %rd2, %rd33;
	ld.global.f32 	%f58, [%rd34];
	mad.lo.s32 	%r35, %r41, %r21, %r2;
	mul.wide.s32 	%rd35, %r35, 4;
	add.s64 	%rd36, %rd1, %rd35;
	ld.global.f32 	%f59, [%rd36];
	fma.rn.f32 	%f67, %f58, %f59, %f67;
$L__BB0_12:
	cvta.to.global.u64 	%rd37, %rd4;
	mad.lo.s32 	%r36, %r21, %r1, %r2;
	mul.wide.s32 	%rd38, %r36, 4;
	add.s64 	%rd39, %rd37, %rd38;
	st.global.f32 	[%rd39], %f67;
	ret;

}
	// .globl	_Z44Matrix_Multiplication_AB_Kernel_Your_VersionPKfS0_Pfiii
.visible .entry _Z44Matrix_Multiplication_AB_Kernel_Your_VersionPKfS0_Pfiii(
	.param .u64 .ptr .align 1 _Z44Matrix_Multiplication_AB_Kernel_Your_VersionPKfS0_Pfiii_param_0,
	.param .u64 .ptr .align 1 _Z44Matrix_Multiplication_AB_Kernel_Your_VersionPKfS0_Pfiii_param_1,
	.param .u64 .ptr .align 1 _Z44Matrix_Multiplication_AB_Kernel_Your_VersionPKfS0_Pfiii_param_2,
	.param .u32 _Z44Matrix_Multiplication_AB_Kernel_Your_VersionPKfS0_Pfiii_param_3,
	.param .u32 _Z44Matrix_Multiplication_AB_Kernel_Your_VersionPKfS0_Pfiii_param_4,
	.param .u32 _Z44Matrix_Multiplication_AB_Kernel_Your_VersionPKfS0_Pfiii_param_5
)
{
	.reg .pred 	%p<3>;
	.reg .b32 	%r<49>;
	.reg .b32 	%f<104>;
	.reg .b64 	%rd<13>;
	// demoted variable
	.shared .align 4 .b8 _ZZ44Matrix_Multiplication_AB_Kernel_Your_VersionPKfS0_PfiiiE8a_shared[4096];
	// demoted variable
	.shared .align 4 .b8 _ZZ44Matrix_Multiplication_AB_Kernel_Your_VersionPKfS0_PfiiiE8b_shared[4096];
	// demoted variable
	.shared .align 4 .b8 _ZZ44Matrix_Multiplication_AB_Kernel_Your_VersionPKfS0_PfiiiE8c_shared[4096];
	ld.param.u64 	%rd3, [_Z44Matrix_Multiplication_AB_Kernel_Your_VersionPKfS0_Pfiii_param_0];
	ld.param.u64 	%rd4, [_Z44Matrix_Multiplication_AB_Kernel_Your_VersionPKfS0_Pfiii_param_1];
	ld.param.u64 	%rd5, [_Z44Matrix_Multiplication_AB_Kernel_Your_VersionPKfS0_Pfiii_param_2];
	ld.param.u32 	%r24, [_Z44Matrix_Multiplication_AB_Kernel_Your_VersionPKfS0_Pfiii_param_4];
	mov.u32 	%r25, %ntid.y;
	mov.u32 	%r1, %ntid.x;
	mul.lo.s32 	%r2, %r25, %r1;
	mov.u32 	%r3, %ctaid.y;
	mov.u32 	%r4, %nctaid.x;
	mov.u32 	%r5, %tid.y;
	mul.lo.s32 	%r6, %r5, %r4;
	mov.u32 	%r7, %ctaid.x;
	mov.u32 	%r8, %tid.x;
	shl.b32 	%r26, %r5, 7;
	mov.u32 	%r27, _ZZ44Matrix_Multiplication_AB_Kernel_Your_VersionPKfS0_PfiiiE8c_shared;
	add.s32 	%r28, %r27, %r26;
	shl.b32 	%r29, %r8, 2;
	add.s32 	%r9, %r28, %r29;
	mov.b32 	%r30, 0;
	st.shared.u32 	[%r9], %r30;
	setp.lt.s32 	%p1, %r24, 32;
	mov.f32 	%f103, 0f00000000;
	@%p1 bra 	$L__BB1_4;
	shr.s32 	%r31, %r24, 31;
	shr.u32 	%r32, %r31, 27;
	add.s32 	%r33, %r24, %r32;
	shr.s32 	%r34, %r33, 5;
	neg.s32 	%r48, %r34;
	mul.lo.s32 	%r35, %r1, %r5;
	mad.lo.s32 	%r36, %r2, %r3, %r35;
	mov.u32 	%r38, _ZZ44Matrix_Multiplication_AB_Kernel_Your_VersionPKfS0_PfiiiE8a_shared;
	add.s32 	%r10, %r38, %r26;
	add.s32 	%r11, %r10, %r29;
	mov.u32 	%r40, _ZZ44Matrix_Multiplication_AB_Kernel_Your_VersionPKfS0_PfiiiE8b_shared;
	add.s32 	%r13, %r40, %r29;
	add.s32 	%r12, %r13, %r26;
	mad.lo.s32 	%r47, %r36, %r34, %r8;
	add.s32 	%r41, %r7, %r6;
	mad.lo.s32 	%r46, %r1, %r41, %r8;
	mul.lo.s32 	%r17, %r2, %r4;
	cvta.to.global.u64 	%rd1, %rd3;
	cvta.to.global.u64 	%rd2, %rd4;
$L__BB1_2:
	mul.wide.s32 	%rd6, %r47, 4;
	add.s64 	%rd7, %rd1, %rd6;
	ld.global.f32 	%f4, [%rd7];
	st.shared.f32 	[%r11], %f4;
	mul.wide.s32 	%rd8, %r46, 4;
	add.s64 	%rd9, %rd2, %rd8;
	ld.global.f32 	%f5, [%rd9];
	st.shared.f32 	[%r12], %f5;
	bar.sync 	0;
	ld.shared.f32 	%f6, [%r10];
	ld.shared.f32 	%f7, [%r13];
	ld.shared.f32 	%f8, [%r9];
	fma.rn.f32 	%f9, %f6, %f7, %f8;
	ld.shared.f32 	%f10, [%r10+4];
	ld.shared.f32 	%f11, [%r13+128];
	fma.rn.f32 	%f12, %f10, %f11, %f9;
	ld.shared.f32 	%f13, [%r10+8];
	ld.shared.f32 	%f14, [%r13+256];
	fma.rn.f32 	%f15, %f13, %f14, %f12;
	ld.shared.f32 	%f16, [%r10+12];
	ld.shared.f32 	%f17, [%r13+384];
	fma.rn.f32 	%f18, %f16, %f17, %f15;
	ld.shared.f32 	%f19, [%r10+16];
	ld.shared.f32 	%f20, [%r13+512];
	fma.rn.f32 	%f21, %f19, %f20, %f18;
	ld.shared.f32 	%f22, [%r10+20];
	ld.shared.f32 	%f23, [%r13+640];
	fma.rn.f32 	%f24, %f22, %f23, %f21;
	ld.shared.f32 	%f25, [%r10+24];
	ld.shared.f32 	%f26, [%r13+768];
	fma.rn.f32 	%f27, %f25, %f26, %f24;
	ld.shared.f32 	%f28, [%r10+28];
	ld.shared.f32 	%f29, [%r13+896];
	fma.rn.f32 	%f30, %f28, %f29, %f27;
	ld.shared.f32 	%f31, [%r10+32];
	ld.shared.f32 	%f32, [%r13+1024];
	fma.rn.f32 	%f33, %f31, %f32, %f30;
	ld.shared.f32 	%f34, [%r10+36];
	ld.shared.f32 	%f35, [%r13+1152];
	fma.rn.f32 	%f36, %f34, %f35, %f33;
	ld.shared.f32 	%f37, [%r10+40];
	ld.shared.f32 	%f38, [%r13+1280];
	fma.rn.f32 	%f39, %f37, %f38, %f36;
	ld.shared.f32 	%f40, [%r10+44];
	ld.shared.f32 	%f41, [%r13+1408];
	fma.rn.f32 	%f42, %f40, %f41, %f39;
	ld.shared.f32 	%f43, [%r10+48];
	ld.shared.f32 	%f44, [%r13+1536];
	fma.rn.f32 	%f45, %f43, %f44, %f42;
	ld.shared.f32 	%f46, [%r10+52];
	ld.shared.f32 	%f47, [%r13+1664];
	fma.rn.f32 	%f48, %f46, %f47, %f45;
	ld.shared.f32 	%f49, [%r10+56];
	ld.shared.f32 	%f50, [%r13+1792];
	fma.rn.f32 	%f51, %f49, %f50, %f48;
	ld.shared.f32 	%f52, [%r10+60];
	ld.shared.f32 	%f53, [%r13+1920];
	fma.rn.f32 	%f54, %f52, %f53, %f51;
	ld.shared.f32 	%f55, [%r10+64];
	ld.shared.f32 	%f56, [%r13+2048];
	fma.rn.f32 	%f57, %f55, %f56, %f54;
	ld.shared.f32 	%f58, [%r10+68];
	ld.shared.f32 	%f59, [%r13+2176];
	fma.rn.f32 	%f60, %f58, %f59, %f57;
	ld.shared.f32 	%f61, [%r10+72];
	ld.shared.f32 	%f62, [%r13+2304];
	fma.rn.f32 	%f63, %f61, %f62, %f60;
	ld.shared.f32 	%f64, [%r10+76];
	ld.shared.f32 	%f65, [%r13+2432];
	fma.rn.f32 	%f66, %f64, %f65, %f63;
	ld.shared.f32 	%f67, [%r10+80];
	ld.shared.f32 	%f68, [%r13+2560];
	fma.rn.f32 	%f69, %f67, %f68, %f66;
	ld.shared.f32 	%f70, [%r10+84];
	ld.shared.f32 	%f71, [%r13+2688];
	fma.rn.f32 	%f72, %f70, %f71, %f69;
	ld.shared.f32 	%f73, [%r10+88];
	ld.shared.f32 	%f74, [%r13+2816];
	fma.rn.f32 	%f75, %f73, %f74, %f72;
	ld.shared.f32 	%f76, [%r10+92];
	ld.shared.f32 	%f77, [%r13+2944];
	fma.rn.f32 	%f78, %f76, %f77, %f75;
	ld.shared.f32 	%f79, [%r10+96];
	ld.shared.f32 	%f80, [%r13+3072];
	fma.rn.f32 	%f81, %f79, %f80, %f78;
	ld.shared.f32 	%f82, [%r10+100];
	ld.shared.f32 	%f83, [%r13+3200];
	fma.rn.f32 	%f84, %f82, %f83, %f81;
	ld.shared.f32 	%f85, [%r10+104];
	ld.shared.f32 	%f86, [%r13+3328];
	fma.rn.f32 	%f87, %f85, %f86, %f84;
	ld.shared.f32 	%f88, [%r10+108];
	ld.shared.f32 	%f89, [%r13+3456];
	fma.rn.f32 	%f90, %f88, %f89, %f87;
	ld.shared.f32 	%f91, [%r10+112];
	ld.shared.f32 	%f92, [%r13+3584];
	fma.rn.f32 	%f93, %f91, %f92, %f90;
	ld.shared.f32 	%f94, [%r10+116];
	ld.shared.f32 	%f95, [%r13+3712];
	fma.rn.f32 	%f96, %f94, %f95, %f93;
	ld.shared.f32 	%f97, [%r10+120];
	ld.shared.f32 	%f98, [%r13+3840];
	fma.rn.f32 	%f99, %f97, %f98, %f96;
	ld.shared.f32 	%f100, [%r10+124];
	ld.shared.f32 	%f101, [%r13+3968];
	fma.rn.f32 	%f102, %f100, %f101, %f99;
	st.shared.f32 	[%r9], %f102;
	bar.sync 	0;
	add.s32 	%r48, %r48, 1;
	setp.ne.s32 	%p2, %r48, 0;
	add.s32 	%r47, %r47, %r1;
	add.s32 	%r46, %r46, %r17;
	@%p2 bra 	$L__BB1_2;
	ld.shared.f32 	%f103, [%r9];
$L__BB1_4:
	cvta.to.global.u64 	%rd10, %rd5;
	mad.lo.s32 	%r42, %r7, %r1, %r8;
	mad.lo.s32 	%r43, %r6, %r1, %r42;
	mul.lo.s32 	%r44, %r3, %r4;
	mad.lo.s32 	%r45, %r44, %r2, %r43;
	mul.wide.s32 	%rd11, %r45, 4;
	add.s64 	%rd12, %rd10, %rd11;
	st.global.f32 	[%rd12], %f103;
	ret;

}
	// .globl	_Z41Matrix_Multiplication_ATBA_Kernel_PoormanPKfS0_Pfii
.visible .entry _Z41Matrix_Multiplication_ATBA_Kernel_PoormanPKfS0_Pfii(
	.param .u64 .ptr .align 1 _Z41Matrix_Multiplication_ATBA_Kernel_PoormanPKfS0_Pfii_param_0,
	.param .u64 .ptr .align 1 _Z41Matrix_Multiplication_ATBA_Kernel_PoormanPKfS0_Pfii_param_1,
	.param .u64 .ptr .align 1 _Z41Matrix_Multiplication_ATBA_Kernel_PoormanPKfS0_Pfii_param_2,
	.param .u32 _Z41Matrix_Multiplication_ATBA_Kernel_PoormanPKfS0_Pfii_param_3,
	.param .u32 _Z41Matrix_Multiplication_ATBA_Kernel_PoormanPKfS0_Pfii_param_4
)
{
	.reg .pred 	%p<10>;
	.reg .b32 	%r<46>;
	.reg .b32 	%f<87>;
	.reg .b64 	%rd<55>;

	ld.param.u64 	%rd7, [_Z41Matrix_Multiplication_ATBA_Kernel_PoormanPKfS0_Pfii_param_0];
	ld.param.u64 	%rd8, [_Z41Matrix_Multiplication_ATBA_Kernel_PoormanPKfS0_Pfii_param_1];
	ld.param.u64 	%rd6, [_Z41Matrix_Multiplication_ATBA_Kernel_PoormanPKfS0_Pfii_param_2];
	ld.param.u32 	%r22, [_Z41Matrix_Multiplication_ATBA_Kernel_PoormanPKfS0_Pfii_param_3];
	ld.param.u32 	%r23, [_Z41Matrix_Multiplication_ATBA_Kernel_PoormanPKfS0_Pfii_param_4];
	cvta.to.global.u64 	%rd1, %rd8;
	cvta.to.global.u64 	%rd2, %rd7;
	mov.u32 	%r24, %ctaid.x;
	mov.u32 	%r25, %ntid.x;
	mov.u32 	%r26, %tid.x;
	mad.lo.s32 	%r1, %r24, %r25, %r26;
	mov.u32 	%r27, %ctaid.y;
	mov.u32 	%r28, %ntid.y;
	mov.u32 	%r29, %tid.y;
	mad.lo.s32 	%r2, %r27, %r28, %r29;
	setp.lt.s32 	%p1, %r22, 1;
	mov.f32 	%f85, 0f00000000;
	@%p1 bra 	$L__BB2_14;
	and.b32  	%r3, %r22, 7;
	add.s32 	%r4, %r3, -1;
	and.b32  	%r5, %r22, 3;
	and.b32  	%r6, %r22, 2147483640;
	and.b32  	%r7, %r22, 1;
	neg.s32 	%r8, %r6;
	shl.b32 	%r9, %r23, 3;
	mov.f32 	%f85, 0f00000000;
	mov.b32 	%r40, 0;
	mul.wide.s32 	%rd45, %r23, 4;
$L__BB2_2:
	setp.lt.u32 	%p2, %r22, 8;
	mad.lo.s32 	%r32, %r40, %r23, %r1;
	mul.wide.s32 	%rd9, %r32, 4;
	add.s64 	%rd10, %rd2, %rd9;
	ld.global.f32 	%f2, [%rd10];
	mul.lo.s32 	%r11, %r40, %r22;
	mov.b32 	%r44, 0;
	@%p2 bra 	$L__BB2_5;
	mul.wide.u32 	%rd11, %r11, 4;
	add.s64 	%rd12, %rd1, %rd11;
	add.s64 	%rd54, %rd12, 16;
	mov.u32 	%r41, %r2;
	mov.u32 	%r42, %r8;
$L__BB2_4:
	.pragma "nounroll";
	ld.global.f32 	%f19, [%rd54+-16];
	mul.f32 	%f20, %f2, %f19;
	mul.wide.s32 	%rd13, %r41, 4;
	add.s64 	%rd14, %rd2, %rd13;
	ld.global.f32 	%f21, [%rd14];
	fma.rn.f32 	%f22, %f20, %f21, %f85;
	ld.global.f32 	%f23, [%rd54+-12];
	mul.f32 	%f24, %f2, %f23;
	mul.wide.s32 	%rd15, %r23, 4;
	add.s64 	%rd16, %rd14, %rd15;
	ld.global.f32 	%f25, [%rd16];
	fma.rn.f32 	%f26, %f24, %f25, %f22;
	ld.global.f32 	%f27, [%rd54+-8];
	mul.f32 	%f28, %f2, %f27;
	add.s64 	%rd17, %rd16, %rd15;
	ld.global.f32 	%f29, [%rd17];
	fma.rn.f32 	%f30, %f28, %f29, %f26;
	ld.global.f32 	%f31, [%rd54+-4];
	mul.f32 	%f32, %f2, %f31;
	add.s64 	%rd18, %rd17, %rd15;
	ld.global.f32 	%f33, [%rd18];
	fma.rn.f32 	%f34, %f32, %f33, %f30;
	ld.global.f32 	%f35, [%rd54];
	mul.f32 	%f36, %f2, %f35;
	add.s64 	%rd19, %rd18, %rd15;
	ld.global.f32 	%f37, [%rd19];
	fma.rn.f32 	%f38, %f36, %f37, %f34;
	ld.global.f32 	%f39, [%rd54+4];
	mul.f32 	%f40, %f2, %f39;
	add.s64 	%rd20, %rd19, %rd15;
	ld.global.f32 	%f41, [%rd20];
	fma.rn.f32 	%f42, %f40, %f41, %f38;
	ld.global.f32 	%f43, [%rd54+8];
	mul.f32 	%f44, %f2, %f43;
	add.s64 	%rd21, %rd20, %rd15;
	ld.global.f32 	%f45, [%rd21];
	fma.rn.f32 	%f46, %f44, %f45, %f42;
	ld.global.f32 	%f47, [%rd54+12];
	mul.f32 	%f48, %f2, %f47;
	add.s64 	%rd22, %rd21, %rd15;
	ld.global.f32 	%f49, [%rd22];
	fma.rn.f32 	%f85, %f48, %f49, %f46;
	add.s32 	%r42, %r42, 8;
	add.s32 	%r41, %r41, %r9;
	add.s64 	%rd54, %rd54, 32;
	setp.ne.s32 	%p3, %r42, 0;
	mov.u32 	%r44, %r6;
	@%p3 bra 	$L__BB2_4;
$L__BB2_5:
	setp.eq.s32 	%p4, %r3, 0;
	@%p4 bra 	$L__BB2_13;
	setp.lt.u32 	%p5, %r4, 3;
	@%p5 bra 	$L__BB2_8;
	add.s32 	%r33, %r44, %r11;
	mul.wide.u32 	%rd23, %r33, 4;
	add.s64 	%rd24, %rd1, %rd23;
	ld.global.f32 	%f51, [%rd24];
	mul.f32 	%f52, %f2, %f51;
	mad.lo.s32 	%r34, %r44, %r23, %r2;
	mul.wide.s32 	%rd25, %r34, 4;
	add.s64 	%rd26, %rd2, %rd25;
	ld.global.f32 	%f53, [%rd26];
	fma.rn.f32 	%f54, %f52, %f53, %f85;
	cvt.u64.u32 	%rd27, %r11;
	cvt.u64.u32 	%rd28, %r44;
	add.s64 	%rd29, %rd28, %rd27;
	shl.b64 	%rd30, %rd29, 2;
	add.s64 	%rd31, %rd1, %rd30;
	ld.global.f32 	%f55, [%rd31+4];
	mul.f32 	%f56, %f2, %f55;
	add.s64 	%rd33, %rd26, %rd45;
	ld.global.f32 	%f57, [%rd33];
	fma.rn.f32 	%f58, %f56, %f57, %f54;
	ld.global.f32 	%f59, [%rd31+8];
	mul.f32 	%f60, %f2, %f59;
	add.s64 	%rd34, %rd33, %rd45;
	ld.global.f32 	%f61, [%rd34];
	fma.rn.f32 	%f62, %f60, %f61, %f58;
	ld.global.f32 	%f63, [%rd31+12];
	mul.f32 	%f64, %f2, %f63;
	add.s64 	%rd35, %rd34, %rd45;
	ld.global.f32 	%f65, [%rd35];
	fma.rn.f32 	%f85, %f64, %f65, %f62;
	add.s32 	%r44, %r44, 4;
$L__BB2_8:
	setp.eq.s32 	%p6, %r5, 0;
	@%p6 bra 	$L__BB2_13;
	setp.eq.s32 	%p7, %r5, 1;
	@%p7 bra 	$L__BB2_11;
	add.s32 	%r35, %r44, %r11;
	mul.wide.u32 	%rd36, %r35, 4;
	add.s64 	%rd37, %rd1, %rd36;
	ld.global.f32 	%f67, [%rd37];
	mul.f32 	%f68, %f2, %f67;
	mad.lo.s32 	%r36, %r44, %r23, %r2;
	mul.wide.s32 	%rd38, %r36, 4;
	add.s64 	%rd39, %rd2, %rd38;
	ld.global.f32 	%f69, [%rd39];
	fma.rn.f32 	%f70, %f68, %f69, %f85;
	cvt.u64.u32 	%rd40, %r11;
	cvt.u64.u32 	%rd41, %r44;
	add.s64 	%rd42, %rd41, %rd40;
	shl.b64 	%rd43, %rd42, 2;
	add.s64 	%rd44, %rd1, %rd43;
	ld.global.f32 	%f71, [%rd44+4];
	mul.f32 	%f72, %f2, %f71;
	add.s64 	%rd46, %rd39, %rd45;
	ld.global.f32 	%f73, [%rd46];
	fma.rn.f32 	%f85, %f72, %f73, %f70;
	add.s32 	%r44, %r44, 2;
$L__BB2_11:
	setp.eq.s32 	%p8, %r7, 0;
	@%p8 bra 	$L__BB2_13;
	add.s32 	%r37, %r44, %r11;
	mul.wide.u32 	%rd47, %r37, 4;
	add.s64 	%rd48, %rd1, %rd47;
	ld.global.f32 	%f74, [%rd48];
	mul.f32 	%f75, %f2, %f74;
	mad.lo.s32 	%r38, %r44, %r23, %r2;
	mul.wide.s32 	%rd49, %r38, 4;
	add.s64 	%rd50, %rd2, %rd49;
	ld.global.f32 	%f76, [%rd50];
	fma.rn.f32 	%f85, %f75, %f76, %f85;
$L__BB2_13:
	add.s32 	%r40, %r40, 1;
	setp.ne.s32 	%p9, %r40, %r22;
	@%p9 bra 	$L__BB2_2;
$L__BB2_14:
	cvta.to.global.u64 	%rd51, %rd6;
	mad.lo.s32 	%r39, %r23, %r1, %r2;
	mul.wide.s32 	%rd52, %r39, 4;
	add.s64 	%rd53, %rd51, %rd52;
	st.global.f32 	[%rd53], %f85;
	ret;

}
	// .globl	_Z46Matrix_Multiplication_ATBA_Kernel_Your_VersionPKfS0_Pfii
.visible .entry _Z46Matrix_Multiplication_ATBA_Kernel_Your_VersionPKfS0_Pfii(
	.param .u64 .ptr .align 1 _Z46Matrix_Multiplication_ATBA_Kernel_Your_VersionPKfS0_Pfii_param_0,
	.param .u64 .ptr .align 1 _Z46Matrix_Multiplication_ATBA_Kernel_Your_VersionPKfS0_Pfii_param_1,
	.param .u64 .ptr .align 1 _Z46Matrix_Multiplication_ATBA_Kernel_Your_VersionPKfS0_Pfii_param_2,
	.param .u32 _Z46Matrix_Multiplication_ATBA_Kernel_Your_VersionPKfS0_Pfii_param_3,
	.param .u32 _Z46Matrix_Multiplication_ATBA_Kernel_Your_VersionPKfS0_Pfii_param_4
)
{
	.reg .pred 	%p<4>;
	.reg .b32 	%r<66>;
	.reg .b32 	%f<202>;
	.reg .b64 	%rd<16>;
	// demoted variable
	.shared .align 4 .b8 _ZZ46Matrix_Multiplication_ATBA_Kernel_Your_VersionPKfS0_PfiiE10aTT_shared[4096];
	// demoted variable
	.shared .align 4 .b8 _ZZ46Matrix_Multiplication_ATBA_Kernel_Your_VersionPKfS0_PfiiE8b_shared[4096];
	// demoted variable
	.shared .align 4 .b8 _ZZ46Matrix_Multiplication_ATBA_Kernel_Your_VersionPKfS0_PfiiE8a_shared[4096];
	// demoted variable
	.shared .align 4 .b8 _ZZ46Matrix_Multiplication_ATBA_Kernel_Your_VersionPKfS0_PfiiE12accum_shared[4096];
	// demoted variable
	.shared .align 4 .b8 _ZZ46Matrix_Multiplication_ATBA_Kernel_Your_VersionPKfS0_PfiiE8c_shared[4096];
	ld.param.u64 	%rd5, [_Z46Matrix_Multiplication_ATBA_Kernel_Your_VersionPKfS0_Pfii_param_0];
	ld.param.u64 	%rd3, [_Z46Matrix_Multiplication_ATBA_Kernel_Your_VersionPKfS0_Pfii_param_1];
	ld.param.u32 	%r32, [_Z46Matrix_Multiplication_ATBA_Kernel_Your_VersionPKfS0_Pfii_param_3];
	cvta.to.global.u64 	%rd1, %rd5;
	shr.s32 	%r33, %r32, 31;
	shr.u32 	%r34, %r33, 27;
	add.s32 	%r35, %r32, %r34;
	shr.s32 	%r1, %r35, 5;
	mov.u32 	%r36, %ntid.y;
	mov.u32 	%r2, %ntid.x;
	mul.lo.s32 	%r3, %r36, %r2;
	mov.u32 	%r4, %ctaid.y;
	mov.u32 	%r5, %nctaid.x;
	mov.u32 	%r6, %tid.y;
	mul.lo.s32 	%r7, %r6, %r5;
	mov.u32 	%r37, %ctaid.x;
	mov.u32 	%r8, %tid.x;
	mad.lo.s32 	%r38, %r37, %r2, %r8;
	mad.lo.s32 	%r9, %r7, %r2, %r38;
	shl.b32 	%r39, %r6, 7;
	mov.u32 	%r40, _ZZ46Matrix_Multiplication_ATBA_Kernel_Your_VersionPKfS0_PfiiE8c_shared;
	add.s32 	%r41, %r40, %r39;
	shl.b32 	%r42, %r8, 2;
	add.s32 	%r10, %r41, %r42;
	mov.b32 	%r43, 0;
	st.shared.u32 	[%r10], %r43;
	setp.lt.s32 	%p1, %r32, 32;
	mov.f32 	%f201, 0f00000000;
	@%p1 bra 	$L__BB3_6;
	mul.lo.s32 	%r11, %r3, %r5;
	mov.u32 	%r46, _ZZ46Matrix_Multiplication_ATBA_Kernel_Your_VersionPKfS0_PfiiE8a_shared;
	add.s32 	%r47, %r46, %r39;
	add.s32 	%r12, %r47, %r42;
	mov.u32 	%r49, _ZZ46Matrix_Multiplication_ATBA_Kernel_Your_VersionPKfS0_PfiiE12accum_shared;
	add.s32 	%r13, %r49, %r39;
	add.s32 	%r14, %r13, %r42;
	mov.u32 	%r50, _ZZ46Matrix_Multiplication_ATBA_Kernel_Your_VersionPKfS0_PfiiE8b_shared;
	add.s32 	%r18, %r50, %r42;
	add.s32 	%r15, %r18, %r39;
	mov.u32 	%r51, _ZZ46Matrix_Multiplication_ATBA_Kernel_Your_VersionPKfS0_PfiiE10aTT_shared;
	add.s32 	%r52, %r51, %r39;
	add.s32 	%r16, %r52, %r42;
	mad.lo.s32 	%r17, %r6, -124, %r52;
	mul.lo.s32 	%r19, %r6, %r1;
	mul.lo.s32 	%r20, %r3, %r1;
	add.s32 	%r53, %r4, %r7;
	mad.lo.s32 	%r21, %r2, %r53, %r8;
	cvta.to.global.u64 	%rd2, %rd3;
	mov.b32 	%r62, 0;
$L__BB3_2:
	neg.s32 	%r65, %r1;
	mad.lo.s32 	%r54, %r11, %r62, %r9;
	mul.wide.s32 	%rd6, %r54, 4;
	add.s64 	%rd7, %rd1, %rd6;
	ld.global.f32 	%f4, [%rd7];
	st.shared.f32 	[%r12], %f4;
	mov.b32 	%r55, 0;
	st.shared.u32 	[%r14], %r55;
	bar.sync 	0;
	add.s32 	%r56, %r19, %r62;
	mad.lo.s32 	%r64, %r2, %r56, %r8;
	mov.u32 	%r63, %r21;
$L__BB3_3:
	mul.wide.s32 	%rd8, %r64, 4;
	add.s64 	%rd9, %rd2, %rd8;
	ld.global.f32 	%f5, [%rd9];
	st.shared.f32 	[%r15], %f5;
	mul.wide.s32 	%rd10, %r63, 4;
	add.s64 	%rd11, %rd1, %rd10;
	ld.global.f32 	%f6, [%rd11];
	st.shared.f32 	[%r16], %f6;
	bar.sync 	0;
	ld.shared.f32 	%f7, [%r17];
	ld.shared.f32 	%f8, [%r18];
	ld.shared.f32 	%f9, [%r14];
	fma.rn.f32 	%f10, %f7, %f8, %f9;
	ld.shared.f32 	%f11, [%r17+128];
	ld.shared.f32 	%f12, [%r18+128];
	fma.rn.f32 	%f13, %f11, %f12, %f10;
	ld.shared.f32 	%f14, [%r17+256];
	ld.shared.f32 	%f15, [%r18+256];
	fma.rn.f32 	%f16, %f14, %f15, %f13;
	ld.shared.f32 	%f17, [%r17+384];
	ld.shared.f32 	%f18, [%r18+384];
	fma.rn.f32 	%f19, %f17, %f18, %f16;
	ld.shared.f32 	%f20, [%r17+512];
	ld.shared.f32 	%f21, [%r18+512];
	fma.rn.f32 	%f22, %f20, %f21, %f19;
	ld.shared.f32 	%f23, [%r17+640];
	ld.shared.f32 	%f24, [%r18+640];
	fma.rn.f32 	%f25, %f23, %f24, %f22;
	ld.shared.f32 	%f26, [%r17+768];
	ld.shared.f32 	%f27, [%r18+768];
	fma.rn.f32 	%f28, %f26, %f27, %f25;
	ld.shared.f32 	%f29, [%r17+896];
	ld.shared.f32 	%f30, [%r18+896];
	fma.rn.f32 	%f31, %f29, %f30, %f28;
	ld.shared.f32 	%f32, [%r17+1024];
	ld.shared.f32 	%f33, [%r18+1024];
	fma.rn.f32 	%f34, %f32, %f33, %f31;
	ld.shared.f32 	%f35, [%r17+1152];
	ld.shared.f32 	%f36, [%r18+1152];
	fma.rn.f32 	%f37, %f35, %f36, %f34;
	ld.shared.f32 	%f38, [%r17+1280];
	ld.shared.f32 	%f39, [%r18+1280];
	fma.rn.f32 	%f40, %f38, %f39, %f37;
	ld.shared.f32 	%f41, [%r17+1408];
	ld.shared.f32 	%f42, [%r18+1408];
	fma.rn.f32 	%f43, %f41, %f42, %f40;
	ld.shared.f32 	%f44, [%r17+1536];
	ld.shared.f32 	%f45, [%r18+1536];
	fma.rn.f32 	%f46, %f44, %f45, %f43;
	ld.shared.f32 	%f47, [%r17+1664];
	ld.shared.f32 	%f48, [%r18+1664];
	fma.rn.f32 	%f49, %f47, %f48, %f46;
	ld.shared.f32 	%f50, [%r17+1792];
	ld.shared.f32 	%f51, [%r18+1792];
	fma.rn.f32 	%f52, %f50, %f51, %f49;
	ld.shared.f32 	%f53, [%r17+1920];
	ld.shared.f32 	%f54, [%r18+1920];
	fma.rn.f32 	%f55, %f53, %f54, %f52;
	ld.shared.f32 	%f56, [%r17+2048];
	ld.shared.f32 	%f57, [%r18+2048];
	fma.rn.f32 	%f58, %f56, %f57, %f55;
	ld.shared.f32 	%f59, [%r17+2176];
	ld.shared.f32 	%f60, [%r18+2176];
	fma.rn.f32 	%f61, %f59, %f60, %f58;
	ld.shared.f32 	%f62, [%r17+2304];
	ld.shared.f32 	%f63, [%r18+2304];
	fma.rn.f32 	%f64, %f62, %f63, %f61;
	ld.shared.f32 	%f65, [%r17+2432];
	ld.shared.f32 	%f66, [%r18+2432];
	fma.rn.f32 	%f67, %f65, %f66, %f64;
	ld.shared.f32 	%f68, [%r17+2560];
	ld.shared.f32 	%f69, [%r18+2560];
	fma.rn.f32 	%f70, %f68, %f69, %f67;
	ld.shared.f32 	%f71, [%r17+2688];
	ld.shared.f32 	%f72, [%r18+2688];
	fma.rn.f32 	%f73, %f71, %f72, %f70;
	ld.shared.f32 	%f74, [%r17+2816];
	ld.shared.f32 	%f75, [%r18+2816];
	fma.rn.f32 	%f76, %f74, %f75, %f73;
	ld.shared.f32 	%f77, [%r17+2944];
	ld.shared.f32 	%f78, [%r18+2944];
	fma.rn.f32 	%f79, %f77, %f78, %f76;
	ld.shared.f32 	%f80, [%r17+3072];
	ld.shared.f32 	%f81, [%r18+3072];
	fma.rn.f32 	%f82, %f80, %f81, %f79;
	ld.shared.f32 	%f83, [%r17+3200];
	ld.shared.f32 	%f84, [%r18+3200];
	fma.rn.f32 	%f85, %f83, %f84, %f82;
	ld.shared.f32 	%f86, [%r17+3328];
	ld.shared.f32 	%f87, [%r18+3328];
	fma.rn.f32 	%f88, %f86, %f87, %f85;
	ld.shared.f32 	%f89, [%r17+3456];
	ld.shared.f32 	%f90, [%r18+3456];
	fma.rn.f32 	%f91, %f89, %f90, %f88;
	ld.shared.f32 	%f92, [%r17+3584];
	ld.shared.f32 	%f93, [%r18+3584];
	fma.rn.f32 	%f94, %f92, %f93, %f91;
	ld.shared.f32 	%f95, [%r17+3712];
	ld.shared.f32 	%f96, [%r18+3712];
	fma.rn.f32 	%f97, %f95, %f96, %f94;
	ld.shared.f32 	%f98, [%r17+3840];
	ld.shared.f32 	%f99, [%r18+3840];
	fma.rn.f32 	%f100, %f98, %f99, %f97;
	ld.shared.f32 	%f101, [%r17+3968];
	ld.shared.f32 	%f102, [%r18+3968];
	fma.rn.f32 	%f103, %f101, %f102, %f100;
	st.shared.f32 	[%r14], %f103;
	bar.sync 	0;
	add.s32 	%r65, %r65, 1;
	setp.ne.s32 	%p2, %r65, 0;
	add.s32 	%r64, %r64, %r20;
	add.s32 	%r63, %r63, %r11;
	@%p2 bra 	$L__BB3_3;
	ld.shared.f32 	%f104, [%r13];
	mov.u32 	%r58, _ZZ46Matrix_Multiplication_ATBA_Kernel_Your_VersionPKfS0_PfiiE8a_shared;
	add.s32 	%r59, %r58, %r42;
	ld.shared.f32 	%f105, [%r59];
	ld.shared.f32 	%f106, [%r10];
	fma.rn.f32 	%f107, %f104, %f105, %f106;
	ld.shared.f32 	%f108, [%r13+4];
	ld.shared.f32 	%f109, [%r59+128];
	fma.rn.f32 	%f110, %f108, %f109, %f107;
	ld.shared.f32 	%f111, [%r13+8];
	ld.shared.f32 	%f112, [%r59+256];
	fma.rn.f32 	%f113, %f111, %f112, %f110;
	ld.shared.f32 	%f114, [%r13+12];
	ld.shared.f32 	%f115, [%r59+384];
	fma.rn.f32 	%f116, %f114, %f115, %f113;
	ld.shared.f32 	%f117, [%r13+16];
	ld.shared.f32 	%f118, [%r59+512];
	fma.rn.f32 	%f119, %f117, %f118, %f116;
	ld.shared.f32 	%f120, [%r13+20];
	ld.shared.f32 	%f121, [%r59+640];
	fma.rn.f32 	%f122, %f120, %f121, %f119;
	ld.shared.f32 	%f123, [%r13+24];
	ld.shared.f32 	%f124, [%r59+768];
	fma.rn.f32 	%f125, %f123, %f124, %f122;
	ld.shared.f32 	%f126, [%r13+28];
	ld.shared.f32 	%f127, [%r59+896];
	fma.rn.f32 	%f128, %f126, %f127, %f125;
	ld.shared.f32 	%f129, [%r13+32];
	ld.shared.f32 	%f130, [%r59+1024];
	fma.rn.f32 	%f131, %f129, %f130, %f128;
	ld.shared.f32 	%f132, [%r13+36];
	ld.shared.f32 	%f133, [%r59+1152];
	fma.rn.f32 	%f134, %f132, %f133, %f131;
	ld.shared.f32 	%f135, [%r13+40];
	ld.shared.f32 	%f136, [%r59+1280];
	fma.rn.f32 	%f137, %f135, %f136, %f134;
	ld.shared.f32 	%f138, [%r13+44];
	ld.shared.f32 	%f139, [%r59+1408];
	fma.rn.f32 	%f140, %f138, %f139, %f137;
	ld.shared.f32 	%f141, [%r13+48];
	ld.shared.f32 	%f142, [%r59+1536];
	fma.rn.f32 	%f143, %f141, %f142, %f140;
	ld.shared.f32 	%f144, [%r13+52];
	ld.shared.f32 	%f145, [%r59+1664];
	fma.rn.f32 	%f146, %f144, %f145, %f143;
	ld.shared.f32 	%f147, [%r13+56];
	ld.shared.f32 	%f148, [%r59+1792];
	fma.rn.f32 	%f149, %f147, %f148, %f146;
	ld.shared.f32 	%f150, [%r13+60];
	ld.shared.f32 	%f151, [%r59+1920];
	fma.rn.f32 	%f152, %f150, %f151, %f149;
	ld.shared.f32 	%f153, [%r13+64];
	ld.shared.f32 	%f154, [%r59+2048];
	fma.rn.f32 	%f155, %f153, %f154, %f152;
	ld.shared.f32 	%f156, [%r13+68];
	ld.shared.f32 	%f157, [%r59+2176];
	fma.rn.f32 	%f158, %f156, %f157, %f155;
	ld.shared.f32 	%f159, [%r13+72];
	ld.shared.f32 	%f160, [%r59+2304];
	fma.rn.f32 	%f161, %f159, %f160, %f158;
	ld.shared.f32 	%f162, [%r13+76];
	ld.shared.f32 	%f163, [%r59+2432];
	fma.rn.f32 	%f164, %f162, %f163, %f161;
	ld.shared.f32 	%f165, [%r13+80];
	ld.shared.f32 	%f166, [%r59+2560];
	fma.rn.f32 	%f167, %f165, %f166, %f164;
	ld.shared.f32 	%f168, [%r13+84];
	ld.shared.f32 	%f169, [%r59+2688];
	fma.rn.f32 	%f170, %f168, %f169, %f167;
	ld.shared.f32 	%f171, [%r13+88];
	ld.shared.f32 	%f172, [%r59+2816];
	fma.rn.f32 	%f173, %f171, %f172, %f170;
	ld.shared.f32 	%f174, [%r13+92];
	ld.shared.f32 	%f175, [%r59+2944];
	fma.rn.f32 	%f176, %f174, %f175, %f173;
	ld.shared.f32 	%f177, [%r13+96];
	ld.shared.f32 	%f178, [%r59+3072];
	fma.rn.f32 	%f179, %f177, %f178, %f176;
	ld.shared.f32 	%f180, [%r13+100];
	ld.shared.f32 	%f181, [%r59+3200];
	fma.rn.f32 	%f182, %f180, %f181, %f179;
	ld.shared.f32 	%f183, [%r13+104];
	ld.shared.f32 	%f184, [%r59+3328];
	fma.rn.f32 	%f185, %f183, %f184, %f182;
	ld.shared.f32 	%f186, [%r13+108];
	ld.shared.f32 	%f187, [%r59+3456];
	fma.rn.f32 	%f188, %f186, %f187, %f185;
	ld.shared.f32 	%f189, [%r13+112];
	ld.shared.f32 	%f190, [%r59+3584];
	fma.rn.f32 	%f191, %f189, %f190, %f188;
	ld.shared.f32 	%f192, [%r13+116];
	ld.shared.f32 	%f193, [%r59+3712];
	fma.rn.f32 	%f194, %f192, %f193, %f191;
	ld.shared.f32 	%f195, [%r13+120];
	ld.shared.f32 	%f196, [%r59+3840];
	fma.rn.f32 	%f197, %f195, %f196, %f194;
	ld.shared.f32 	%f198, [%r13+124];
	ld.shared.f32 	%f199, [%r59+3968];
	fma.rn.f32 	%f200, %f198, %f199, %f197;
	st.shared.f32 	[%r10], %f200;
	bar.sync 	0;
	add.s32 	%r62, %r62, 1;
	setp.ne.s32 	%p3, %r62, %r1;
	@%p3 bra 	$L__BB3_2;
	ld.shared.f32 	%f201, [%r10];
$L__BB3_6:
	ld.param.u64 	%rd15, [_Z46Matrix_Multiplication_ATBA_Kernel_Your_VersionPKfS0_Pfii_param_2];
	cvta.to.global.u64 	%rd12, %rd15;
	mul.lo.s32 	%r60, %r4, %r5;
	mad.lo.s32 	%r61, %r60, %r3, %r9;
	mul.wide.s32 	%rd13, %r61, 4;
	add.s64 	%rd14, %rd12, %rd13;
	st.global.f32 	[%rd14], %f201;
	ret;

}
	// .globl	_Z18F_Norm_On_GPU_LazyPKfPf
.visible .entry _Z18F_Norm_On_GPU_LazyPKfPf(
	.param .u64 .ptr .align 1 _Z18F_Norm_On_GPU_LazyPKfPf_param_0,
	.param .u64 .ptr .align 1 _Z18F_Norm_On_GPU_LazyPKfPf_param_1
)
{
	.reg .b32 	%r<16>;
	.reg .b32 	%f<4>;
	.reg .b64 	%rd<7>;
	// demoted variable
	.shared .align 4 .b8 _ZZ18F_Norm_On_GPU_LazyPKfPfE8a_shared[1024];
	ld.param.u64 	%rd1, [_Z18F_Norm_On_GPU_LazyPKfPf_param_0];
	ld.param.u64 	%rd2, [_Z18F_Norm_On_GPU_LazyPKfPf_param_1];
	cvta.to.global.u64 	%rd3, %rd2;
	cvta.to.global.u64 	%rd4, %rd1;
	mov.u32 	%r1, %ntid.y;
	mov.u32 	%r2, %ntid.x;
	mov.u32 	%r3, %ctaid.y;
	mov.u32 	%r4, %nctaid.x;
	mov.u32 	%r5, %tid.y;
	mov.u32 	%r6, %ctaid.x;
	mov.u32 	%r7, %tid.x;
	mad.lo.s32 	%r8, %r1, %r3, %r5;
	mad.lo.s32 	%r9, %r8, %r4, %r6;
	mad.lo.s32 	%r10, %r9, %r2, %r7;
	mul.wide.s32 	%rd5, %r10, 4;
	add.s64 	%rd6, %rd4, %rd5;
	ld.global.f32 	%f1, [%rd6];
	mul.f32 	%f2, %f1, %f1;
	shl.b32 	%r11, %r5, 6;
	mov.u32 	%r12, _ZZ18F_Norm_On_GPU_LazyPKfPfE8a_shared;
	add.s32 	%r13, %r12, %r11;
	shl.b32 	%r14, %r7, 2;
	add.s32 	%r15, %r13, %r14;
	st.shared.f32 	[%r15], %f2;
	atom.global.add.f32 	%f3, [%rd3], %f2;
	ret;

}
	// .globl	_Z13F_Norm_On_GPUPKfPfb
.visible .entry _Z13F_Norm_On_GPUPKfPfb(
	.param .u64 .ptr .align 1 _Z13F_Norm_On_GPUPKfPfb_param_0,
	.param .u64 .ptr .align 1 _Z13F_Norm_On_GPUPKfPfb_param_1,
	.param .u8 _Z13F_Norm_On_GPUPKfPfb_param_2
)
{
	.reg .pred 	%p<6>;
	.reg .b16 	%rs<2>;
	.reg .b32 	%r<16>;
	.reg .b32 	%f<12>;
	.reg .b64 	%rd<11>;

	ld.param.u64 	%rd2, [_Z13F_Norm_On_GPUPKfPfb_param_0];
	ld.param.u64 	%rd1, [_Z13F_Norm_On_GPUPKfPfb_param_1];
	ld.param.s8 	%rs1, [_Z13F_Norm_On_GPUPKfPfb_param_2];
	cvta.to.global.u64 	%rd3, %rd2;
	mov.u32 	%r1, %ctaid.x;
	mov.u32 	%r15, %ntid.x;
	mul.lo.s32 	%r7, %r15, %r1;
	shl.b32 	%r8, %r7, 1;
	mov.u32 	%r3, %tid.x;
	add.s32 	%r9, %r8, %r3;
	mul.wide.s32 	%rd4, %r9, 4;
	add.s64 	%rd5, %rd3, %rd4;
	ld.global.f32 	%f1, [%rd5];
	add.s32 	%r10, %r9, %r15;
	mul.wide.u32 	%rd6, %r10, 4;
	add.s64 	%rd7, %rd3, %rd6;
	ld.global.f32 	%f2, [%rd7];
	setp.eq.s16 	%p1, %rs1, 0;
	mul.f32 	%f3, %f1, %f1;
	mul.f32 	%f4, %f2, %f2;
	selp.f32 	%f5, %f1, %f3, %p1;
	selp.f32 	%f6, %f2, %f4, %p1;
	add.f32 	%f7, %f5, %f6;
	shl.b32 	%r11, %r3, 2;
	mov.u32 	%r12, data;
	add.s32 	%r4, %r12, %r11;
	st.shared.f32 	[%r4], %f7;
	bar.sync 	0;
	setp.lt.u32 	%p2, %r15, 2;
	@%p2 bra 	$L__BB5_4;
$L__BB5_1:
	shr.u32 	%r6, %r15, 1;
	setp.ge.u32 	%p3, %r3, %r6;
	@%p3 bra 	$L__BB5_3;
	shl.b32 	%r13, %r6, 2;
	add.s32 	%r14, %r4, %r13;
	ld.shared.f32 	%f8, [%r14];
	ld.shared.f32 	%f9, [%r4];
	add.f32 	%f10, %f8, %f9;
	st.shared.f32 	[%r4], %f10;
$L__BB5_3:
	bar.sync 	0;
	setp.gt.u32 	%p4, %r15, 3;
	mov.u32 	%r15, %r6;
	@%p4 bra 	$L__BB5_1;
$L__BB5_4:
	setp.ne.s32 	%p5, %r3, 0;
	@%p5 bra 	$L__BB5_6;
	ld.shared.f32 	%f11, [data];
	cvta.to.global.u64 	%rd8, %rd1;
	mul.wide.u32 	%rd9, %r1, 4;
	add.s64 	%rd10, %rd8, %rd9;
	st.global.f32 	[%rd10], %f11;
$L__BB5_6:
	ret;

}


// ===== COMPILED SASS (sm_100) =====

	.target	sm_100

	.elftype	@"ET_EXEC"


//--------------------- .note.nv.tkinfo           --------------------------
	.section	.note.nv.tkinfo,"",@"SHT_NOTE"
	.sectionflags	@"SHF_NOTE_NV_TKINFO"
	.tkinfo
        /*0018*/ 	.word	0x00000002
        /*0030*/ 	.string	""
        /*0030*/ 	.string	"ptxas"
        /*0030*/ 	.string	"Cuda compilation tools, release 13.0, V13.0.88"
        /*0030*/ 	.string	"Build cuda_13.0.r13.0/compiler.36424714_0"
        /*0030*/ 	.string	"-arch sm_100 -m 64 "



//--------------------- .note.nv.cuinfo           --------------------------
	.section	.note.nv.cuinfo,"",@"SHT_NOTE"
	.sectionflags	@"SHF_NOTE_NV_CUINFO"
        /*0018*/ 	.short	0x0002
        /*001a*/ 	.short	0x0064
        /*001c*/ 	.short	0x0082
	.zero		2


//--------------------- .nv.info                  --------------------------
	.section	.nv.info,"",@"SHT_CUDA_INFO"
	.align	4


	//----- nvinfo : EIATTR_REGCOUNT
	.align		4
        /*0000*/ 	.byte	0x04, 0x2f
        /*0002*/ 	.short	(.L_1 - .L_0)
	.align		4
.L_0:
        /*0004*/ 	.word	index@(_Z39Matrix_Multiplication_AB_Kernel_PoormanPKfS0_Pfiii)
        /*0008*/ 	.word	0x00000020


	//----- nvinfo : EIATTR_FRAME_SIZE
	.align		4
.L_1:
        /*000c*/ 	.byte	0x04, 0x11
        /*000e*/ 	.short	(.L_3 - .L_2)
	.align		4
.L_2:
        /*0010*/ 	.word	index@(_Z39Matrix_Multiplication_AB_Kernel_PoormanPKfS0_Pfiii)
        /*0014*/ 	.word	0x00000000


	//----- nvinfo : EIATTR_REGCOUNT
	.align		4
.L_3:
        /*0018*/ 	.byte	0x04, 0x2f
        /*001a*/ 	.short	(.L_5 - .L_4)
	.align		4
.L_4:
        /*001c*/ 	.word	index@(_Z44Matrix_Multiplication_AB_Kernel_Your_VersionPKfS0_Pfiii)
        /*0020*/ 	.word	0x00000020


	//----- nvinfo : EIATTR_FRAME_SIZE
	.align		4
.L_5:
        /*0024*/ 	.byte	0x04, 0x11
        /*0026*/ 	.short	(.L_7 - .L_6)
	.align		4
.L_6:
        /*0028*/ 	.word	index@(_Z44Matrix_Multiplication_AB_Kernel_Your_VersionPKfS0_Pfiii)
        /*002c*/ 	.word	0x00000000


	//----- nvinfo : EIATTR_REGCOUNT
	.align		4
.L_7:
        /*0030*/ 	.byte	0x04, 0x2f
        /*0032*/ 	.short	(.L_9 - .L_8)
	.align		4
.L_8:
        /*0034*/ 	.word	index@(_Z41Matrix_Multiplication_ATBA_Kernel_PoormanPKfS0_Pfii)
        /*0038*/ 	.word	0x00000020


	//----- nvinfo : EIATTR_FRAME_SIZE
	.align		4
.L_9:
        /*003c*/ 	.byte	0x04, 0x11
        /*003e*/ 	.short	(.L_11 - .L_10)
	.align		4
.L_10:
        /*0040*/ 	.word	index@(_Z41Matrix_Multiplication_ATBA_Kernel_PoormanPKfS0_Pfii)
        /*0044*/ 	.word	0x00000000


	//----- nvinfo : EIATTR_REGCOUNT
	.align		4
.L_11:
        /*0048*/ 	.byte	0x04, 0x2f
        /*004a*/ 	.short	(.L_13 - .L_12)
	.align		4
.L_12:
        /*004c*/ 	.word	index@(_Z46Matrix_Multiplication_ATBA_Kernel_Your_VersionPKfS0_Pfii)
        /*0050*/ 	.word	0x00000020


	//----- nvinfo : EIATTR_FRAME_SIZE
	.align		4
.L_13:
        /*0054*/ 	.byte	0x04, 0x11
        /*0056*/ 	.short	(.L_15 - .L_14)
	.align		4
.L_14:
        /*0058*/ 	.word	index@(_Z46Matrix_Multiplication_ATBA_Kernel_Your_VersionPKfS0_Pfii)
        /*005c*/ 	.word	0x00000000


	//----- nvinfo : EIATTR_REGCOUNT
	.align		4
.L_15:
        /*0060*/ 	.byte	0x04, 0x2f
        /*0062*/ 	.short	(.L_17 - .L_16)
	.align		4
.L_16:
        /*0064*/ 	.word	index@(_Z18F_Norm_On_GPU_LazyPKfPf)
        /*0068*/ 	.word	0x0000000e


	//----- nvinfo : EIATTR_FRAME_SIZE
	.align		4
.L_17:
        /*006c*/ 	.byte	0x04, 0x11
        /*006e*/ 	.short	(.L_19 - .L_18)
	.align		4
.L_18:
        /*0070*/ 	.word	index@(_Z18F_Norm_On_GPU_LazyPKfPf)
        /*0074*/ 	.word	0x00000000


	//----- nvinfo : EIATTR_REGCOUNT
	.align		4
.L_19:
        /*0078*/ 	.byte	0x04, 0x2f
        /*007a*/ 	.short	(.L_21 - .L_20)
	.align		4
.L_20:
        /*007c*/ 	.word	index@(_Z13F_Norm_On_GPUPKfPfb)
        /*0080*/ 	.word	0x0000000e


	//----- nvinfo : EIATTR_FRAME_SIZE
	.align		4
.L_21:
        /*0084*/ 	.byte	0x04, 0x11
        /*0086*/ 	.short	(.L_23 - .L_22)
	.align		4
.L_22:
        /*0088*/ 	.word	index@(_Z13F_Norm_On_GPUPKfPfb)
        /*008c*/ 	.word	0x00000000


	//----- nvinfo : EIATTR_MIN_STACK_SIZE
	.align		4
.L_23:
        /*0090*/ 	.byte	0x04, 0x12
        /*0092*/ 	.short	(.L_25 - .L_24)
	.align		4
.L_24:
        /*0094*/ 	.word	index@(_Z13F_Norm_On_GPUPKfPfb)
        /*0098*/ 	.word	0x00000000


	//----- nvinfo : EIATTR_MIN_STACK_SIZE
	.align		4
.L_25:
        /*009c*/ 	.byte	0x04, 0x12
        /*009e*/ 	.short	(.L_27 - .L_26)
	.align		4
.L_26:
        /*00a0*/ 	.word	index@(_Z18F_Norm_On_GPU_LazyPKfPf)
        /*00a4*/ 	.word	0x00000000


	//----- nvinfo : EIATTR_MIN_STACK_SIZE
	.align		4
.L_27:
        /*00a8*/ 	.byte	0x04, 0x12
        /*00aa*/ 	.short	(.L_29 - .L_28)
	.align		4
.L_28:
        /*00ac*/ 	.word	index@(_Z46Matrix_Multiplication_ATBA_Kernel_Your_VersionPKfS0_Pfii)
        /*00b0*/ 	.word	0x00000000


	//----- nvinfo : EIATTR_MIN_STACK_SIZE
	.align		4
.L_29:
        /*00b4*/ 	.byte	0x04, 0x12
        /*00b6*/ 	.short	(.L_31 - .L_30)
	.align		4
.L_30:
        /*00b8*/ 	.word	index@(_Z41Matrix_Multiplication_ATBA_Kernel_PoormanPKfS0_Pfii)
        /*00bc*/ 	.word	0x00000000


	//----- nvinfo : EIATTR_MIN_STACK_SIZE
	.align		4
.L_31:
        /*00c0*/ 	.byte	0x04, 0x12
        /*00c2*/ 	.short	(.L_33 - .L_32)
	.align		4
.L_32:
        /*00c4*/ 	.word	index@(_Z44Matrix_Multiplication_AB_Kernel_Your_VersionPKfS0_Pfiii)
        /*00c8*/ 	.word	0x00000000


	//----- nvinfo : EIATTR_MIN_STACK_SIZE
	.align		4
.L_33:
        /*00cc*/ 	.byte	0x04, 0x12
        /*00ce*/ 	.short	(.L_35 - .L_34)
	.align		4
.L_34:
        /*00d0*/ 	.word	index@(_Z39Matrix_Multiplication_AB_Kernel_PoormanPKfS0_Pfiii)
        /*00d4*/ 	.word	0x00000000
.L_35:


//--------------------- .nv.compat                --------------------------
	.section	.nv.compat,"",@"SHT_CUDA_COMPAT_INFO"
	.align	4
        /*0000*/ 	.byte	0x02, 0x09, 0x00, 0x00, 0x02, 0x02, 0x01, 0x00, 0x02, 0x05, 0x05, 0x00, 0x03, 0x07, 0x01, 0x01
        /*0010*/ 	.byte	0x02, 0x03, 0x00, 0x00, 0x02, 0x06, 0x01, 0x00, 0x04, 0x0b, 0x08, 0x00, 0x09, 0x00, 0x00, 0x00
        /*0020*/ 	.byte	0x00, 0x00, 0x00, 0x00


//--------------------- .nv.info._Z13F_Norm_On_GPUPKfPfb --------------------------
	.section	.nv.info._Z13F_Norm_On_GPUPKfPfb,"",@"SHT_CUDA_INFO"
	.sectionflags	@""
	.align	4


	//----- nvinfo : EIATTR_CUDA_API_VERSION
	.align		4
        /*0000*/ 	.byte	0x04, 0x37
        /*0002*/ 	.short	(.L_37 - .L_36)
.L_36:
        /*0004*/ 	.word	0x00000082


	//----- nvinfo : EIATTR_KPARAM_INFO
	.align		4
.L_37:
        /*0008*/ 	.byte	0x04, 0x17
        /*000a*/ 	.short	(.L_39 - .L_38)
.L_38:
        /*000c*/ 	.word	0x00000000
        /*0010*/ 	.short	0x0002
        /*0012*/ 	.short	0x0010
        /*0014*/ 	.byte	0x00, 0xf0, 0x05, 0x00


	//----- nvinfo : EIATTR_KPARAM_INFO
	.align		4
.L_39:
        /*0018*/ 	.byte	0x04, 0x17
        /*001a*/ 	.short	(.L_41 - .L_40)
.L_40:
        /*001c*/ 	.word	0x00000000
        /*0020*/ 	.short	0x0001
        /*0022*/ 	.short	0x0008
        /*0024*/ 	.byte	0x00, 0xf5, 0x21, 0x00


	//----- nvinfo : EIATTR_KPARAM_INFO
	.align		4
.L_41:
        /*0028*/ 	.byte	0x04, 0x17
        /*002a*/ 	.short	(.L_43 - .L_42)
.L_42:
        /*002c*/ 	.word	0x00000000
        /*0030*/ 	.short	0x0000
        /*0032*/ 	.short	0x0000
        /*0034*/ 	.byte	0x00, 0xf5, 0x21, 0x00


	//----- nvinfo : EIATTR_SPARSE_MMA_MASK
	.align		4
.L_43:
        /*0038*/ 	.byte	0x03, 0x50
        /*003a*/ 	.short	0x0000


	//----- nvinfo : EIATTR_MAXREG_COUNT
	.align		4
        /*003c*/ 	.byte	0x03, 0x1b
        /*003e*/ 	.short	0x00ff


	//----- nvinfo : EIATTR_NUM_BARRIERS
	.align		4
        /*0040*/ 	.byte	0x02, 0x4c
        /*0042*/ 	.byte	0x01
	.zero		1


	//----- nvinfo : EIATTR_MERCURY_ISA_VERSION
	.align		4
        /*0044*/ 	.byte	0x03, 0x5f
        /*0046*/ 	.short	0x0101


	//----- nvinfo : EIATTR_VRC_CTA_INIT_COUNT
	.align		4
        /*0048*/ 	.byte	0x02, 0x4a
	.zero		1
	.zero		1


	//----- nvinfo : EIATTR_EXIT_INSTR_OFFSETS
	.align		4
        /*004c*/ 	.byte	0x04, 0x1c
        /*004e*/ 	.short	(.L_45 - .L_44)


	//   ....[0]....
.L_44:
        /*0050*/ 	.word	0x00000280


	//   ....[1]....
        /*0054*/ 	.word	0x00000300


	//----- nvinfo : EIATTR_CBANK_PARAM_SIZE
	.align		4
.L_45:
        /*0058*/ 	.byte	0x03, 0x19
        /*005a*/ 	.short	0x0011


	//----- nvinfo : EIATTR_PARAM_CBANK
	.align		4
        /*005c*/ 	.byte	0x04, 0x0a
        /*005e*/ 	.short	(.L_47 - .L_46)
	.align		4
.L_46:
        /*0060*/ 	.word	index@(.nv.constant0._Z13F_Norm_On_GPUPKfPfb)
        /*0064*/ 	.short	0x0380
        /*0066*/ 	.short	0x0011


	//----- nvinfo : EIATTR_SW_WAR
	.align		4
.L_47:
        /*0068*/ 	.byte	0x04, 0x36
        /*006a*/ 	.short	(.L_49 - .L_48)
.L_48:
        /*006c*/ 	.word	0x00000008
.L_49:


//--------------------- .nv.info._Z18F_Norm_On_GPU_LazyPKfPf --------------------------
	.section	.nv.info._Z18F_Norm_On_GPU_LazyPKfPf,"",@"SHT_CUDA_INFO"
	.sectionflags	@""
	.align	4


	//----- nvinfo : EIATTR_CUDA_API_VERSION
	.align		4
        /*0000*/ 	.byte	0x04, 0x37
        /*0002*/ 	.short	(.L_51 - .L_50)
.L_50:
        /*0004*/ 	.word	0x00000082


	//----- nvinfo : EIATTR_KPARAM_INFO
	.align		4
.L_51:
        /*0008*/ 	.byte	0x04, 0x17
        /*000a*/ 	.short	(.L_53 - .L_52)
.L_52:
        /*000c*/ 	.word	0x00000000
        /*0010*/ 	.short	0x0001
        /*0012*/ 	.short	0x0008
        /*0014*/ 	.byte	0x00, 0xf5, 0x21, 0x00


	//----- nvinfo : EIATTR_KPARAM_INFO
	.align		4
.L_53:
        /*0018*/ 	.byte	0x04, 0x17
        /*001a*/ 	.short	(.L_55 - .L_54)
.L_54:
        /*001c*/ 	.word	0x00000000
        /*0020*/ 	.short	0x0000
        /*0022*/ 	.short	0x0000
        /*0024*/ 	.byte	0x00, 0xf5, 0x21, 0x00


	//----- nvinfo : EIATTR_SPARSE_MMA_MASK
	.align		4
.L_55:
        /*0028*/ 	.byte	0x03, 0x50
        /*002a*/ 	.short	0x0000


	//----- nvinfo : EIATTR_MAXREG_COUNT
	.align		4
        /*002c*/ 	.byte	0x03, 0x1b
        /*002e*/ 	.short	0x00ff


	//----- nvinfo : EIATTR_MERCURY_ISA_VERSION
	.align		4
        /*0030*/ 	.byte	0x03, 0x5f
        /*0032*/ 	.short	0x0101


	//----- nvinfo : EIATTR_VRC_CTA_INIT_COUNT
	.align		4
        /*0034*/ 	.byte	0x02, 0x4a
	.zero		1
	.zero		1


	//----- nvinfo : EIATTR_EXIT_INSTR_OFFSETS
	.align		4
        /*0038*/ 	.byte	0x04, 0x1c
        /*003a*/ 	.short	(.L_57 - .L_56)


	//   ....[0]....
.L_56:
        /*003c*/ 	.word	0x00000180


	//----- nvinfo : EIATTR_CBANK_PARAM_SIZE
	.align		4
.L_57:
        /*0040*/ 	.byte	0x03, 0x19
        /*0042*/ 	.short	0x0010


	//----- nvinfo : EIATTR_PARAM_CBANK
	.align		4
        /*0044*/ 	.byte	0x04, 0x0a
        /*0046*/ 	.short	(.L_59 - .L_58)
	.align		4
.L_58:
        /*0048*/ 	.word	index@(.nv.constant0._Z18F_Norm_On_GPU_LazyPKfPf)
        /*004c*/ 	.short	0x0380
        /*004e*/ 	.short	0x0010


	//----- nvinfo : EIATTR_SW_WAR
	.align		4
.L_59:
        /*0050*/ 	.byte	0x04, 0x36
        /*0052*/ 	.short	(.L_61 - .L_60)
.L_60:
        /*0054*/ 	.word	0x00000008
.L_61:


//--------------------- .nv.info._Z46Matrix_Multiplication_ATBA_Kernel_Your_VersionPKfS0_Pfii --------------------------
	.section	.nv.info._Z46Matrix_Multiplication_ATBA_Kernel_Your_VersionPKfS0_Pfii,"",@"SHT_CUDA_INFO"
	.sectionflags	@""
	.align	4


	//----- nvinfo : EIATTR_CUDA_API_VERSION
	.align		4
        /*0000*/ 	.byte	0x04, 0x37
        /*0002*/ 	.short	(.L_63 - .L_62)
.L_62:
        /*0004*/ 	.word	0x00000082


	//----- nvinfo : EIATTR_KPARAM_INFO
	.align		4
.L_63:
        /*0008*/ 	.byte	0x04, 0x17
        /*000a*/ 	.short	(.L_65 - .L_64)
.L_64:
        /*000c*/ 	.word	0x00000000
        /*0010*/ 	.short	0x0004
        /*0012*/ 	.short	0x001c
        /*0014*/ 	.byte	0x00, 0xf0, 0x11, 0x00


	//----- nvinfo : EIATTR_KPARAM_INFO
	.align		4
.L_65:
        /*0018*/ 	.byte	0x04, 0x17
        /*001a*/ 	.short	(.L_67 - .L_66)
.L_66:
        /*001c*/ 	.word	0x00000000
        /*0020*/ 	.short	0x0003
        /*0022*/ 	.short	0x0018
        /*0024*/ 	.byte	0x00, 0xf0, 0x11, 0x00


	//----- nvinfo : EIATTR_KPARAM_INFO
	.align		4
.L_67:
        /*0028*/ 	.byte	0x04, 0x17
        /*002a*/ 	.short	(.L_69 - .L_68)
.L_68:
        /*002c*/ 	.word	0x00000000
        /*0030*/ 	.short	0x0002
        /*0032*/ 	.short	0x0010
        /*0034*/ 	.byte	0x00, 0xf5, 0x21, 0x00


	//----- nvinfo : EIATTR_KPARAM_INFO
	.align		4
.L_69:
        /*0038*/ 	.byte	0x04, 0x17
        /*003a*/ 	.short	(.L_71 - .L_70)
.L_70:
        /*003c*/ 	.word	0x00000000
        /*0040*/ 	.short	0x0001
        /*0042*/ 	.short	0x0008
        /*0044*/ 	.byte	0x00, 0xf5, 0x21, 0x00


	//----- nvinfo : EIATTR_KPARAM_INFO
	.align		4
.L_71:
        /*0048*/ 	.byte	0x04, 0x17
        /*004a*/ 	.short	(.L_73 - .L_72)
.L_72:
        /*004c*/ 	.word	0x00000000
        /*0050*/ 	.short	0x0000
        /*0052*/ 	.short	0x0000
        /*0054*/ 	.byte	0x00, 0xf5, 0x21, 0x00


	//----- nvinfo : EIATTR_SPARSE_MMA_MASK
	.align		4
.L_73:
        /*0058*/ 	.byte	0x03, 0x50
        /*005a*/ 	.short	0x0000


	//----- nvinfo : EIATTR_MAXREG_COUNT
	.align		4
        /*005c*/ 	.byte	0x03, 0x1b
        /*005e*/ 	.short	0x00ff


	//----- nvinfo : EIATTR_NUM_BARRIERS
	.align		4
        /*0060*/ 	.byte	0x02, 0x4c
        /*0062*/ 	.byte	0x01
	.zero		1


	//----- nvinfo : EIATTR_MERCURY_ISA_VERSION
	.align		4
        /*0064*/ 	.byte	0x03, 0x5f
        /*0066*/ 	.short	0x0101


	//----- nvinfo : EIATTR_VRC_CTA_INIT_COUNT
	.align		4
        /*0068*/ 	.byte	0x02, 0x4a
	.zero		1
	.zero		1


	//----- nvinfo : EIATTR_EXIT_INSTR_OFFSETS
	.align		4
        /*006c*/ 	.byte	0x04, 0x1c
        /*006e*/ 	.short	(.L_75 - .L_74)


	//   ....[0]....
.L_74:
        /*0070*/ 	.word	0x00001050


	//----- nvinfo : EIATTR_CBANK_PARAM_SIZE
	.align		4
.L_75:
        /*0074*/ 	.byte	0x03, 0x19
        /*0076*/ 	.short	0x0020


	//----- nvinfo : EIATTR_PARAM_CBANK
	.align		4
        /*0078*/ 	.byte	0x04, 0x0a
        /*007a*/ 	.short	(.L_77 - .L_76)
	.align		4
.L_76:
        /*007c*/ 	.word	index@(.nv.constant0._Z46Matrix_Multiplication_ATBA_Kernel_Your_VersionPKfS0_Pfii)
        /*0080*/ 	.short	0x0380
        /*0082*/ 	.short	0x0020


	//----- nvinfo : EIATTR_SW_WAR
	.align		4
.L_77:
        /*0084*/ 	.byte	0x04, 0x36
        /*0086*/ 	.short	(.L_79 - .L_78)
.L_78:
        /*0088*/ 	.word	0x00000008
.L_79:


//--------------------- .nv.info._Z41Matrix_Multiplication_ATBA_Kernel_PoormanPKfS0_Pfii --------------------------
	.section	.nv.info._Z41Matrix_Multiplication_ATBA_Kernel_PoormanPKfS0_Pfii,"",@"SHT_CUDA_INFO"
	.sectionflags	@""
	.align	4


	//----- nvinfo : EIATTR_CUDA_API_VERSION
	.align		4
        /*0000*/ 	.byte	0x04, 0x37
        /*0002*/ 	.short	(.L_81 - .L_80)
.L_80:
        /*0004*/ 	.word	0x00000082


	//----- nvinfo : EIATTR_KPARAM_INFO
	.align		4
.L_81:
        /*0008*/ 	.byte	0x04, 0x17
        /*000a*/ 	.short	(.L_83 - .L_82)
.L_82:
        /*000c*/ 	.word	0x00000000
        /*0010*/ 	.short	0x0004
        /*0012*/ 	.short	0x001c
        /*0014*/ 	.byte	0x00, 0xf0, 0x11, 0x00


	//----- nvinfo : EIATTR_KPARAM_INFO
	.align		4
.L_83:
        /*0018*/ 	.byte	0x04, 0x17
        /*001a*/ 	.short	(.L_85 - .L_84)
.L_84:
        /*001c*/ 	.word	0x00000000
        /*0020*/ 	.short	0x0003
        /*0022*/ 	.short	0x0018
        /*0024*/ 	.byte	0x00, 0xf0, 0x11, 0x00


	//----- nvinfo : EIATTR_KPARAM_INFO
	.align		4
.L_85:
        /*0028*/ 	.byte	0x04, 0x17
        /*002a*/ 	.short	(.L_87 - .L_86)
.L_86:
        /*002c*/ 	.word	0x00000000
        /*0030*/ 	.short	0x0002
        /*0032*/ 	.short	0x0010
        /*0034*/ 	.byte	0x00, 0xf5, 0x21, 0x00


	//----- nvinfo : EIATTR_KPARAM_INFO
	.align		4
.L_87:
        /*0038*/ 	.byte	0x04, 0x17
        /*003a*/ 	.short	(.L_89 - .L_88)
.L_88:
        /*003c*/ 	.word	0x00000000
        /*0040*/ 	.short	0x0001
        /*0042*/ 	.short	0x0008
        /*0044*/ 	.byte	0x00, 0xf5, 0x21, 0x00


	//----- nvinfo : EIATTR_KPARAM_INFO
	.align		4
.L_89:
        /*0048*/ 	.byte	0x04, 0x17
        /*004a*/ 	.short	(.L_91 - .L_90)
.L_90:
        /*004c*/ 	.word	0x00000000
        /*0050*/ 	.short	0x0000
        /*0052*/ 	.short	0x0000
        /*0054*/ 	.byte	0x00, 0xf5, 0x21, 0x00


	//----- nvinfo : EIATTR_SPARSE_MMA_MASK
	.align		4
.L_91:
        /*0058*/ 	.byte	0x03, 0x50
        /*005a*/ 	.short	0x0000


	//----- nvinfo : EIATTR_MAXREG_COUNT
	.align		4
        /*005c*/ 	.byte	0x03, 0x1b
        /*005e*/ 	.short	0x00ff


	//----- nvinfo : EIATTR_MERCURY_ISA_VERSION
	.align		4
        /*0060*/ 	.byte	0x03, 0x5f
        /*0062*/ 	.short	0x0101


	//----- nvinfo : EIATTR_VRC_CTA_INIT_COUNT
	.align		4
        /*0064*/ 	.byte	0x02, 0x4a
	.zero		1
	.zero		1


	//----- nvinfo : EIATTR_EXIT_INSTR_OFFSETS
	.align		4
        /*0068*/ 	.byte	0x04, 0x1c
        /*006a*/ 	.short	(.L_93 - .L_92)


	//   ....[0]....
.L_92:
        /*006c*/ 	.word	0x00000a00


	//----- nvinfo : EIATTR_CBANK_PARAM_SIZE
	.align		4
.L_93:
        /*0070*/ 	.byte	0x03, 0x19
        /*0072*/ 	.short	0x0020


	//----- nvinfo : EIATTR_PARAM_CBANK
	.align		4
        /*0074*/ 	.byte	0x04, 0x0a
        /*0076*/ 	.short	(.L_95 - .L_94)
	.align		4
.L_94:
        /*0078*/ 	.word	index@(.nv.constant0._Z41Matrix_Multiplication_ATBA_Kernel_PoormanPKfS0_Pfii)
        /*007c*/ 	.short	0x0380
        /*007e*/ 	.short	0x0020


	//----- nvinfo : EIATTR_SW_WAR
	.align		4
.L_95:
        /*0080*/ 	.byte	0x04, 0x36
        /*0082*/ 	.short	(.L_97 - .L_96)
.L_96:
        /*0084*/ 	.word	0x00000008
.L_97:


//--------------------- .nv.info._Z44Matrix_Multiplication_AB_Kernel_Your_VersionPKfS0_Pfiii --------------------------
	.section	.nv.info._Z44Matrix_Multiplication_AB_Kernel_Your_VersionPKfS0_Pfiii,"",@"SHT_CUDA_INFO"
	.sectionflags	@""
	.align	4


	//----- nvinfo : EIATTR_CUDA_API_VERSION
	.align		4
        /*0000*/ 	.byte	0x04, 0x37
        /*0002*/ 	.short	(.L_99 - .L_98)
.L_98:
        /*0004*/ 	.word	0x00000082


	//----- nvinfo : EIATTR_KPARAM_INFO
	.align		4
.L_99:
        /*0008*/ 	.byte	0x04, 0x17
        /*000a*/ 	.short	(.L_101 - .L_100)
.L_100:
        /*000c*/ 	.word	0x00000000
        /*0010*/ 	.short	0x0005
        /*0012*/ 	.short	0x0020
        /*0014*/ 	.byte	0x00, 0xf0, 0x11, 0x00


	//----- nvinfo : EIATTR_KPARAM_INFO
	.align		4
.L_101:
        /*0018*/ 	.byte	0x04, 0x17
        /*001a*/ 	.short	(.L_103 - .L_102)
.L_102:
        /*001c*/ 	.word	0x00000000
        /*0020*/ 	.short	0x0004
        /*0022*/ 	.short	0x001c
        /*0024*/ 	.byte	0x00, 0xf0, 0x11, 0x00


	//----- nvinfo : EIATTR_KPARAM_INFO
	.align		4
.L_103:
        /*0028*/ 	.byte	0x04, 0x17
        /*002a*/ 	.short	(.L_105 - .L_104)
.L_104:
        /*002c*/ 	.word	0x00000000
        /*0030*/ 	.short	0x0003
        /*0032*/ 	.short	0x0018
        /*0034*/ 	.byte	0x00, 0xf0, 0x11, 0x00


	//----- nvinfo : EIATTR_KPARAM_INFO
	.align		4
.L_105:
        /*0038*/ 	.byte	0x04, 0x17
        /*003a*/ 	.short	(.L_107 - .L_106)
.L_106:
        /*003c*/ 	.word	0x00000000
        /*0040*/ 	.short	0x0002
        /*0042*/ 	.short	0x0010
        /*0044*/ 	.byte	0x00, 0xf5, 0x21, 0x00


	//----- nvinfo : EIATTR_KPARAM_INFO
	.align		4
.L_107:
        /*0048*/ 	.byte	0x04, 0x17
        /*004a*/ 	.short	(.L_109 - .L_108)
.L_108:
        /*004c*/ 	.word	0x00000000
        /*0050*/ 	.short	0x0001
        /*0052*/ 	.short	0x0008
        /*0054*/ 	.byte	0x00, 0xf5, 0x21, 0x00


	//----- nvinfo : EIATTR_KPARAM_INFO
	.align		4
.L_109:
        /*0058*/ 	.byte	0x04, 0x17
        /*005a*/ 	.short	(.L_111 - .L_110)
.L_110:
        /*005c*/ 	.word	0x00000000
        /*0060*/ 	.short	0x0000
        /*0062*/ 	.short	0x0000
        /*0064*/ 	.byte	0x00, 0xf5, 0x21, 0x00


	//----- nvinfo : EIATTR_SPARSE_MMA_MASK
	.align		4
.L_111:
        /*0068*/ 	.byte	0x03, 0x50
        /*006a*/ 	.short	0x0000


	//----- nvinfo : EIATTR_MAXREG_COUNT
	.align		4
        /*006c*/ 	.byte	0x03, 0x1b
        /*006e*/ 	.short	0x00ff


	//----- nvinfo : EIATTR_NUM_BARRIERS
	.align		4
        /*0070*/ 	.byte	0x02, 0x4c
        /*0072*/ 	.byte	0x01
	.zero		1


	//----- nvinfo : EIATTR_MERCURY_ISA_VERSION
	.align		4
        /*0074*/ 	.byte	0x03, 0x5f
        /*0076*/ 	.short	0x0101


	//----- nvinfo : EIATTR_VRC_CTA_INIT_COUNT
	.align		4
        /*0078*/ 	.byte	0x02, 0x4a
	.zero		1
	.zero		1


	//----- nvinfo : EIATTR_EXIT_INSTR_OFFSETS
	.align		4
        /*007c*/ 	.byte	0x04, 0x1c
        /*007e*/ 	.short	(.L_113 - .L_112)


	//   ....[0]....
.L_112:
        /*0080*/ 	.word	0x00000880


	//----- nvinfo : EIATTR_CBANK_PARAM_SIZE
	.align		4
.L_113:
        /*0084*/ 	.byte	0x03, 0x19
        /*0086*/ 	.short	0x0024


	//----- nvinfo : EIATTR_PARAM_CBANK
	.align		4
        /*0088*/ 	.byte	0x04, 0x0a
        /*008a*/ 	.short	(.L_115 - .L_114)
	.align		4
.L_114:
        /*008c*/ 	.word	index@(.nv.constant0._Z44Matrix_Multiplication_AB_Kernel_Your_VersionPKfS0_Pfiii)
        /*0090*/ 	.short	0x0380
        /*0092*/ 	.short	0x0024


	//----- nvinfo : EIATTR_SW_WAR
	.align		4
.L_115:
        /*0094*/ 	.byte	0x04, 0x36
        /*0096*/ 	.short	(.L_117 - .L_116)
.L_116:
        /*0098*/ 	.word	0x00000008
.L_117:


//--------------------- .nv.info._Z39Matrix_Multiplication_AB_Kernel_PoormanPKfS0_Pfiii --------------------------
	.section	.nv.info._Z39Matrix_Multiplication_AB_Kernel_PoormanPKfS0_Pfiii,"",@"SHT_CUDA_INFO"
	.sectionflags	@""
	.align	4


	//----- nvinfo : EIATTR_CUDA_API_VERSION
	.align		4
        /*0000*/ 	.byte	0x04, 0x37
        /*0002*/ 	.short	(.L_119 - .L_118)
.L_118:
        /*0004*/ 	.word	0x00000082


	//----- nvinfo : EIATTR_KPARAM_INFO
	.align		4
.L_119:
        /*0008*/ 	.byte	0x04, 0x17
        /*000a*/ 	.short	(.L_121 - .L_120)
.L_120:
        /*000c*/ 	.word	0x00000000
        /*0010*/ 	.short	0x0005
        /*0012*/ 	.short	0x0020
        /*0014*/ 	.byte	0x00, 0xf0, 0x11, 0x00


	//----- nvinfo : EIATTR_KPARAM_INFO
	.align		4
.L_121:
        /*0018*/ 	.byte	0x04, 0x17
        /*001a*/ 	.short	(.L_123 - .L_122)
.L_122:
        /*001c*/ 	.word	0x00000000
        /*0020*/ 	.short	0x0004
        /*0022*/ 	.short	0x001c
        /*0024*/ 	.byte	0x00, 0xf0, 0x11, 0x00


	//----- nvinfo : EIATTR_KPARAM_INFO
	.align		4
.L_123:
        /*0028*/ 	.byte	0x04, 0x17
        /*002a*/ 	.short	(.L_125 - .L_124)
.L_124:
        /*002c*/ 	.word	0x00000000
        /*0030*/ 	.short	0x0003
        /*0032*/ 	.short	0x0018
        /*0034*/ 	.byte	0x00, 0xf0, 0x11, 0x00


	//----- nvinfo : EIATTR_KPARAM_INFO
	.align		4
.L_125:
        /*0038*/ 	.byte	0x04, 0x17
        /*003a*/ 	.short	(.L_127 - .L_126)
.L_126:
        /*003c*/ 	.word	0x00000000
        /*0040*/ 	.short	0x0002
        /*0042*/ 	.short	0x0010
        /*0044*/ 	.byte	0x00, 0xf5, 0x21, 0x00


	//----- nvinfo : EIATTR_KPARAM_INFO
	.align		4
.L_127:
        /*0048*/ 	.byte	0x04, 0x17
        /*004a*/ 	.short	(.L_129 - .L_128)
.L_128:
        /*004c*/ 	.word	0x00000000
        /*0050*/ 	.short	0x0001
        /*0052*/ 	.short	0x0008
        /*0054*/ 	.byte	0x00, 0xf5, 0x21, 0x00


	//----- nvinfo : EIATTR_KPARAM_INFO
	.align		4
.L_129:
        /*0058*/ 	.byte	0x04, 0x17
        /*005a*/ 	.short	(.L_131 - .L_130)
.L_130:
        /*005c*/ 	.word	0x00000000
        /*0060*/ 	.short	0x0000
        /*0062*/ 	.short	0x0000
        /*0064*/ 	.byte	0x00, 0xf5, 0x21, 0x00


	//----- nvinfo : EIATTR_SPARSE_MMA_MASK
	.align		4
.L_131:
        /*0068*/ 	.byte	0x03, 0x50
        /*006a*/ 	.short	0x0000


	//----- nvinfo : EIATTR_MAXREG_COUNT
	.align		4
        /*006c*/ 	.byte	0x03, 0x1b
        /*006e*/ 	.short	0x00ff


	//----- nvinfo : EIATTR_MERCURY_ISA_VERSION
	.align		4
        /*0070*/ 	.byte	0x03, 0x5f
        /*0072*/ 	.short	0x0101


	//----- nvinfo : EIATTR_VRC_CTA_INIT_COUNT
	.align		4
        /*0074*/ 	.byte	0x02, 0x4a
	.zero		1
	.zero		1


	//----- nvinfo : EIATTR_EXIT_INSTR_OFFSETS
	.align		4
        /*0078*/ 	.byte	0x04, 0x1c
        /*007a*/ 	.short	(.L_133 - .L_132)


	//   ....[0]....
.L_132:
        /*007c*/ 	.word	0x00000850


	//----- nvinfo : EIATTR_CBANK_PARAM_SIZE
	.align		4
.L_133:
        /*0080*/ 	.byte	0x03, 0x19
        /*0082*/ 	.short	0x0024


	//----- nvinfo : EIATTR_PARAM_CBANK
	.align		4
        /*0084*/ 	.byte	0x04, 0x0a
        /*0086*/ 	.short	(.L_135 - .L_134)
	.align		4
.L_134:
        /*0088*/ 	.word	index@(.nv.constant0._Z39Matrix_Multiplication_AB_Kernel_PoormanPKfS0_Pfiii)
        /*008c*/ 	.short	0x0380
        /*008e*/ 	.short	0x0024


	//----- nvinfo : EIATTR_SW_WAR
	.align		4
.L_135:
        /*0090*/ 	.byte	0x04, 0x36
        /*0092*/ 	.short	(.L_137 - .L_136)
.L_136:
        /*0094*/ 	.word	0x00000008
.L_137:


//--------------------- .nv.callgraph             --------------------------
	.section	.nv.callgraph,"",@"SHT_CUDA_CALLGRAPH"
	.align	4
	.sectionentsize	8
	.align		4
        /*0000*/ 	.word	0x00000000
	.align		4
        /*0004*/ 	.word	0xffffffff
	.align		4
        /*0008*/ 	.word	0x00000000
	.align		4
        /*000c*/ 	.word	0xfffffffe
	.align		4
        /*0010*/ 	.word	0x00000000
	.align		4
        /*0014*/ 	.word	0xfffffffd
	.align		4
        /*0018*/ 	.word	0x00000000
	.align		4
        /*001c*/ 	.word	0xfffffffc


//--------------------- .text._Z13F_Norm_On_GPUPKfPfb --------------------------
	.section	.text._Z13F_Norm_On_GPUPKfPfb,"ax",@progbits
	.align	128
        .global         _Z13F_Norm_On_GPUPKfPfb
        .type           _Z13F_Norm_On_GPUPKfPfb,@function
        .size           _Z13F_Norm_On_GPUPKfPfb,(.L_x_24 - _Z13F_Norm_On_GPUPKfPfb)
        .other          _Z13F_Norm_On_GPUPKfPfb,@"STO_CUDA_ENTRY STV_DEFAULT"
_Z13F_Norm_On_GPUPKfPfb:
.text._Z13F_Norm_On_GPUPKfPfb:
[----:B------:R-:W-:Y:S01]  /*0000*/  LDC R1, c[0x0][0x37c] ;  /* 0x0000df00ff017b82 */ /* 0x000fe20000000800 */
[----:B------:R-:W0:Y:S01]  /*0010*/  S2R R9, SR_CTAID.X ;  /* 0x0000000000097919 */ /* 0x000e220000002500 */
[----:B------:R-:W0:Y:S06]  /*0020*/  LDCU UR8, c[0x0][0x360] ;  /* 0x00006c00ff0877ac */ /* 0x000e2c0008000800 */
[----:B------:R-:W1:Y:S01]  /*0030*/  LDC.64 R4, c[0x0][0x380] ;  /* 0x0000e000ff047b82 */ /* 0x000e620000000a00 */
[----:B------:R-:W2:Y:S01]  /*0040*/  S2R R11, SR_TID.X ;  /* 0x00000000000b7919 */ /* 0x000ea20000002100 */
[----:B------:R-:W3:Y:S01]  /*0050*/  LDCU.64 UR6, c[0x0][0x358] ;  /* 0x00006b00ff0677ac */ /* 0x000ee20008000a00 */
[----:B------:R-:W4:Y:S01]  /*0060*/  LDCU.U8 UR4, c[0x0][0x390] ;  /* 0x00007200ff0477ac */ /* 0x000f220008000000 */
[----:B0-----:R-:W-:-:S05]  /*0070*/  IMAD R0, R9, UR8, RZ ;  /* 0x0000000809007c24 */ /* 0x001fca000f8e02ff */
[----:B--2---:R-:W-:-:S04]  /*0080*/  LEA R3, R0, R11, 0x1 ;  /* 0x0000000b00037211 */ /* 0x004fc800078e08ff */
[C---:B------:R-:W-:Y:S01]  /*0090*/  IADD3 R7, PT, PT, R3.reuse, UR8, RZ ;  /* 0x0000000803077c10 */ /* 0x040fe2000fffe0ff */
[----:B-1----:R-:W-:-:S04]  /*00a0*/  IMAD.WIDE R2, R3, 0x4, R4 ;  /* 0x0000000403027825 */ /* 0x002fc800078e0204 */
[----:B------:R-:W-:Y:S01]  /*00b0*/  IMAD.WIDE.U32 R4, R7, 0x4, R4 ;  /* 0x0000000407047825 */ /* 0x000fe200078e0004 */
[----:B---3--:R0:W2:Y:S04]  /*00c0*/  LDG.E R0, desc[UR6][R2.64] ;  /* 0x0000000602007981 */ /* 0x0080a8000c1e1900 */
[----:B------:R-:W3:Y:S01]  /*00d0*/  LDG.E R7, desc[UR6][R4.64] ;  /* 0x0000000604077981 */ /* 0x000ee2000c1e1900 */
[----:B------:R-:W1:Y:S01]  /*00e0*/  S2UR UR5, SR_CgaCtaId ;  /* 0x00000000000579c3 */ /* 0x000e620000008800 */
[----:B----4-:R-:W-:Y:S02]  /*00f0*/  UPRMT UR4, UR4, 0x8880, URZ ;  /* 0x0000888004047896 */ /* 0x010fe400080000ff */
[----:B------:R-:W-:-:S04]  /*0100*/  UISETP.GE.U32.AND UP0, UPT, UR8, 0x2, UPT ;  /* 0x000000020800788c */ /* 0x000fc8000bf06070 */
[----:B------:R-:W-:Y:S01]  /*0110*/  ISETP.NE.AND P0, PT, RZ, UR4, PT ;  /* 0x00000004ff007c0c */ /* 0x000fe2000bf05270 */
[----:B------:R-:W-:Y:S02]  /*0120*/  UMOV UR4, 0x400 ;  /* 0x0000040000047882 */ /* 0x000fe40000000000 */
[----:B-1----:R-:W-:-:S06]  /*0130*/  ULEA UR4, UR5, UR4, 0x18 ;  /* 0x0000000405047291 */ /* 0x002fcc000f8ec0ff */
[----:B0-----:R-:W-:-:S04]  /*0140*/  LEA R3, R11, UR4, 0x2 ;  /* 0x000000040b037c11 */ /* 0x001fc8000f8e10ff */
[----:B--2---:R-:W-:Y:S01]  /*0150*/  @P0 FMUL R0, R0, R0 ;  /* 0x0000000000000220 */ /* 0x004fe20000400000 */
[----:B---3--:R-:W-:Y:S01]  /*0160*/  @P0 FMUL R7, R7, R7 ;  /* 0x0000000707070220 */ /* 0x008fe20000400000 */
[----:B------:R-:W-:-:S03]  /*0170*/  ISETP.NE.AND P0, PT, R11, RZ, PT ;  /* 0x000000ff0b00720c */ /* 0x000fc60003f05270 */
[----:B------:R-:W-:-:S05]  /*0180*/  FADD R0, R0, R7 ;  /* 0x0000000700007221 */ /* 0x000fca0000000000 */
[----:B------:R0:W-:Y:S01]  /*0190*/  STS [R3], R0 ;  /* 0x0000000003007388 */ /* 0x0001e20000000800 */
[----:B------:R-:W-:Y:S06]  /*01a0*/  BAR.SYNC.DEFER_BLOCKING 0x0 ;  /* 0x0000000000007b1d */ /* 0x000fec0000010000 */
[----:B------:R-:W-:Y:S05]  /*01b0*/  BRA.U !UP0, `(.L_x_0) ;  /* 0x0000000108307547 */ /* 0x000fea000b800000 */
[----:B0-----:R-:W-:-:S07]  /*01c0*/  MOV R0, UR8 ;  /* 0x0000000800007c02 */ /* 0x001fce0008000f00 */
.L_x_1:
[----:B------:R-:W-:-:S04]  /*01d0*/  SHF.R.U32.HI R6, RZ, 0x1, R0 ;  /* 0x00000001ff067819 */ /* 0x000fc80000011600 */
[----:B------:R-:W-:-:S13]  /*01e0*/  ISETP.GE.U32.AND P1, PT, R11, R6, PT ;  /* 0x000000060b00720c */ /* 0x000fda0003f26070 */
[----:B------:R-:W-:Y:S01]  /*01f0*/  @!P1 LEA R2, R6, R3, 0x2 ;  /* 0x0000000306029211 */ /* 0x000fe200078e10ff */
[----:B------:R-:W-:Y:S05]  /*0200*/  @!P1 LDS R5, [R3] ;  /* 0x0000000003059984 */ /* 0x000fea0000000800 */
[----:B------:R-:W0:Y:S02]  /*0210*/  @!P1 LDS R2, [R2] ;  /* 0x0000000002029984 */ /* 0x000e240000000800 */
[----:B0-----:R-:W-:-:S05]  /*0220*/  @!P1 FADD R4, R2, R5 ;  /* 0x0000000502049221 */ /* 0x001fca0000000000 */
[----:B------:R1:W-:Y:S01]  /*0230*/  @!P1 STS [R3], R4 ;  /* 0x0000000403009388 */ /* 0x0003e20000000800 */
[----:B------:R-:W-:Y:S01]  /*0240*/  BAR.SYNC.DEFER_BLOCKING 0x0 ;  /* 0x0000000000007b1d */ /* 0x000fe20000010000 */
[----:B------:R-:W-:Y:S02]  /*0250*/  ISETP.GT.U32.AND P1, PT, R0, 0x3, PT ;  /* 0x000000030000780c */ /* 0x000fe40003f24070 */
[----:B------:R-:W-:-:S11]  /*0260*/  MOV R0, R6 ;  /* 0x0000000600007202 */ /* 0x000fd60000000f00 */
[----:B-1----:R-:W-:Y:S05]  /*0270*/  @P1 BRA `(.L_x_1) ;  /* 0xfffffffc00d41947 */ /* 0x002fea000383ffff */
.L_x_0:
[----:B------:R-:W-:Y:S05]  /*0280*/  @P0 EXIT ;  /* 0x000000000000094d */ /* 0x000fea0003800000 */
[----:B------:R-:W1:Y:S01]  /*0290*/  S2UR UR5, SR_CgaCtaId ;  /* 0x00000000000579c3 */ /* 0x000e620000008800 */
[----:B------:R-:W-:-:S07]  /*02a0*/  UMOV UR4, 0x400 ;  /* 0x0000040000047882 */ /* 0x000fce0000000000 */
[----:B0-----:R-:W0:Y:S01]  /*02b0*/  LDC.64 R2, c[0x0][0x388] ;  /* 0x0000e200ff027b82 */ /* 0x001e220000000a00 */
[----:B-1----:R-:W-:Y:S01]  /*02c0*/  ULEA UR4, UR5, UR4, 0x18 ;  /* 0x0000000405047291 */ /* 0x002fe2000f8ec0ff */
[----:B0-----:R-:W-:-:S08]  /*02d0*/  IMAD.WIDE.U32 R2, R9, 0x4, R2 ;  /* 0x0000000409027825 */ /* 0x001fd000078e0002 */
[----:B------:R-:W0:Y:S04]  /*02e0*/  LDS R5, [UR4] ;  /* 0x00000004ff057984 */ /* 0x000e280008000800 */
[----:B0-----:R-:W-:Y:S01]  /*02f0*/  STG.E desc[UR6][R2.64], R5 ;  /* 0x0000000502007986 */ /* 0x001fe2000c101906 */
[----:B------:R-:W-:Y:S05]  /*0300*/  EXIT ;  /* 0x000000000000794d */ /* 0x000fea0003800000 */
.L_x_2:
[----:B------:R-:W-:-:S00]  /*0310*/  BRA `(.L_x_2) ;  /* 0xfffffffc00fc7947 */ /* 0x000fc0000383ffff */
[----:B------:R-:W-:-:S00]  /*0320*/  NOP ;  /* 0x0000000000007918 */ /* 0x000fc00000000000 */
        /* <DEDUP_REMOVED lines=13> */
.L_x_24:


//--------------------- .text._Z18F_Norm_On_GPU_LazyPKfPf --------------------------
	.section	.text._Z18F_Norm_On_GPU_LazyPKfPf,"ax",@progbits
	.align	128
        .global         _Z18F_Norm_On_GPU_LazyPKfPf
        .type           _Z18F_Norm_On_GPU_LazyPKfPf,@function
        .size           _Z18F_Norm_On_GPU_LazyPKfPf,(.L_x_25 - _Z18F_Norm_On_GPU_LazyPKfPf)
        .other          _Z18F_Norm_On_GPU_LazyPKfPf,@"STO_CUDA_ENTRY STV_DEFAULT"
_Z18F_Norm_On_GPU_LazyPKfPf:
.text._Z18F_Norm_On_GPU_LazyPKfPf:
[----:B------:R-:W-:Y:S01]  /*0000*/  LDC R1, c[0x0][0x37c] ;  /* 0x0000df00ff017b82 */ /* 0x000fe20000000800 */
[----:B------:R-:W0:Y:S01]  /*0010*/  S2R R0, SR_CTAID.Y ;  /* 0x0000000000007919 */ /* 0x000e220000002600 */
[----:B------:R-:W0:Y:S06]  /*0020*/  LDCU UR6, c[0x0][0x364] ;  /* 0x00006c80ff0677ac */ /* 0x000e2c0008000800 */
[----:B------:R-:W1:Y:S01]  /*0030*/  LDC.64 R2, c[0x0][0x380] ;  /* 0x0000e000ff027b82 */ /* 0x000e620000000a00 */
[----:B------:R-:W0:Y:S01]  /*0040*/  S2R R9, SR_TID.Y ;  /* 0x0000000000097919 */ /* 0x000e220000002200 */
[----:B------:R-:W2:Y:S01]  /*0050*/  LDCU UR7, c[0x0][0x360] ;  /* 0x00006c00ff0777ac */ /* 0x000ea20008000800 */
[----:B------:R-:W3:Y:S01]  /*0060*/  S2R R5, SR_CTAID.X ;  /* 0x0000000000057919 */ /* 0x000ee20000002500 */
[----:B------:R-:W3:Y:S01]  /*0070*/  LDCU UR8, c[0x0][0x370] ;  /* 0x00006e00ff0877ac */ /* 0x000ee20008000800 */
[----:B------:R-:W2:Y:S01]  /*0080*/  S2R R11, SR_TID.X ;  /* 0x00000000000b7919 */ /* 0x000ea20000002100 */
[----:B------:R-:W4:Y:S01]  /*0090*/  LDCU.64 UR4, c[0x0][0x358] ;  /* 0x00006b00ff0477ac */ /* 0x000f220008000a00 */
[----:B0-----:R-:W-:-:S04]  /*00a0*/  IMAD R0, R0, UR6, R9 ;  /* 0x0000000600007c24 */ /* 0x001fc8000f8e0209 */
[----:B---3--:R-:W-:-:S04]  /*00b0*/  IMAD R0, R0, UR8, R5 ;  /* 0x0000000800007c24 */ /* 0x008fc8000f8e0205 */
[----:B--2---:R-:W-:-:S04]  /*00c0*/  IMAD R5, R0, UR7, R11 ;  /* 0x0000000700057c24 */ /* 0x004fc8000f8e020b */
[----:B-1----:R-:W-:-:S06]  /*00d0*/  IMAD.WIDE R2, R5, 0x4, R2 ;  /* 0x0000000405027825 */ /* 0x002fcc00078e0202 */
[----:B----4-:R-:W2:Y:S01]  /*00e0*/  LDG.E R2, desc[UR4][R2.64] ;  /* 0x0000000402027981 */ /* 0x010ea2000c1e1900 */
[----:B------:R-:W0:Y:S01]  /*00f0*/  LDC.64 R4, c[0x0][0x388] ;  /* 0x0000e200ff047b82 */ /* 0x000e220000000a00 */
[----:B--2---:R-:W-:-:S05]  /*0100*/  FMUL R7, R2, R2 ;  /* 0x0000000202077220 */ /* 0x004fca0000400000 */
[----:B0-----:R-:W-:Y:S02]  /*0110*/  REDG.E.ADD.F32.FTZ.RN.STRONG.GPU desc[UR4][R4.64], R7 ;  /* 0x00000007040079a6 */ /* 0x001fe4000c12f304 */
[----:B------:R-:W0:Y:S01]  /*0120*/  S2UR UR5, SR_CgaCtaId ;  /* 0x00000000000579c3 */ /* 0x000e220000008800 */
[----:B------:R-:W-:Y:S02]  /*0130*/  UMOV UR4, 0x400 ;  /* 0x0000040000047882 */ /* 0x000fe40000000000 */
[----:B0-----:R-:W-:-:S06]  /*0140*/  ULEA UR4, UR5, UR4, 0x18 ;  /* 0x0000000405047291 */ /* 0x001fcc000f8ec0ff */
[----:B------:R-:W-:-:S04]  /*0150*/  LEA R0, R9, UR4, 0x6 ;  /* 0x0000000409007c11 */ /* 0x000fc8000f8e30ff */
[----:B------:R-:W-:-:S05]  /*0160*/  LEA R0, R11, R0, 0x2 ;  /* 0x000000000b007211 */ /* 0x000fca00078e10ff */
[----:B------:R-:W-:Y:S01]  /*0170*/  STS [R0], R7 ;  /* 0x0000000700007388 */ /* 0x000fe20000000800 */
[----:B------:R-:W-:Y:S05]  /*0180*/  EXIT ;  /* 0x000000000000794d */ /* 0x000fea0003800000 */
.L_x_3:
        /* <DEDUP_REMOVED lines=15> */
.L_x_25:


//--------------------- .text._Z46Matrix_Multiplication_ATBA_Kernel_Your_VersionPKfS0_Pfii --------------------------
	.section	.text._Z46Matrix_Multiplication_ATBA_Kernel_Your_VersionPKfS0_Pfii,"ax",@progbits
	.align	128
        .global         _Z46Matrix_Multiplication_ATBA_Kernel_Your_VersionPKfS0_Pfii
        .type           _Z46Matrix_Multiplication_ATBA_Kernel_Your_VersionPKfS0_Pfii,@function
        .size           _Z46Matrix_Multiplication_ATBA_Kernel_Your_VersionPKfS0_Pfii,(.L_x_26 - _Z46Matrix_Multiplication_ATBA_Kernel_Your_VersionPKfS0_Pfii)
        .other          _Z46Matrix_Multiplication_ATBA_Kernel_Your_VersionPKfS0_Pfii,@"STO_CUDA_ENTRY STV_DEFAULT"
_Z46Matrix_Multiplication_ATBA_Kernel_Your_VersionPKfS0_Pfii:
.text._Z46Matrix_Multiplication_ATBA_Kernel_Your_VersionPKfS0_Pfii:
[----:B------:R-:W-:Y:S01]  /*0000*/  LDC R1, c[0x0][0x37c] ;  /* 0x0000df00ff017b82 */ /* 0x000fe20000000800 */
[----:B------:R-:W0:Y:S07]  /*0010*/  S2R R16, SR_TID.Y ;  /* 0x0000000000107919 */ /* 0x000e2e0000002200 */
[----:B------:R-:W1:Y:S01]  /*0020*/  S2UR UR10, SR_CgaCtaId ;  /* 0x00000000000a79c3 */ /* 0x000e620000008800 */
[----:B------:R-:W-:Y:S01]  /*0030*/  UMOV UR7, 0x400 ;  /* 0x0000040000077882 */ /* 0x000fe20000000000 */
[----:B------:R-:W2:Y:S01]  /*0040*/  LDCU UR6, c[0x0][0x364] ;  /* 0x00006c80ff0677ac */ /* 0x000ea20008000800 */
[----:B------:R-:W3:Y:S01]  /*0050*/  S2R R0, SR_TID.X ;  /* 0x0000000000007919 */ /* 0x000ee20000002100 */
[----:B------:R-:W-:Y:S01]  /*0060*/  HFMA2 R7, -RZ, RZ, 0, 0 ;  /* 0x00000000ff077431 */ /* 0x000fe200000001ff */
[----:B------:R-:W-:Y:S01]  /*0070*/  UIADD3 UR4, UPT, UPT, UR7, 0x4000, URZ ;  /* 0x0000400007047890 */ /* 0x000fe2000fffe0ff */
[----:B------:R-:W4:Y:S01]  /*0080*/  S2R R5, SR_CTAID.X ;  /* 0x0000000000057919 */ /* 0x000f220000002500 */
[----:B------:R-:W5:Y:S01]  /*0090*/  LDCU UR5, c[0x0][0x398] ;  /* 0x00007300ff0577ac */ /* 0x000f620008000800 */
[----:B------:R-:W3:Y:S01]  /*00a0*/  S2UR UR14, SR_CTAID.Y ;  /* 0x00000000000e79c3 */ /* 0x000ee20000002600 */
[----:B------:R-:W2:Y:S01]  /*00b0*/  LDCU UR11, c[0x0][0x360] ;  /* 0x00006c00ff0b77ac */ /* 0x000ea20008000800 */
[----:B------:R-:W0:Y:S06]  /*00c0*/  LDCU.64 UR12, c[0x0][0x358] ;  /* 0x00006b00ff0c77ac */ /* 0x000e2c0008000a00 */
[----:B------:R-:W4:Y:S01]  /*00d0*/  LDC R2, c[0x0][0x370] ;  /* 0x0000dc00ff027b82 */ /* 0x000f220000000800 */
[----:B-1----:R-:W-:-:S02]  /*00e0*/  ULEA UR4, UR10, UR4, 0x18 ;  /* 0x000000040a047291 */ /* 0x002fc4000f8ec0ff */
[----:B-----5:R-:W-:Y:S02]  /*00f0*/  UISETP.GE.AND UP0, UPT, UR5, 0x20, UPT ;  /* 0x000000200500788c */ /* 0x020fe4000bf06270 */
[----:B--2---:R-:W-:Y:S02]  /*0100*/  UIMAD UR6, UR6, UR11, URZ ;  /* 0x0000000b060672a4 */ /* 0x004fe4000f8e02ff */
[----:B0-----:R-:W-:Y:S01]  /*0110*/  LEA R3, R16, UR4, 0x7 ;  /* 0x0000000410037c11 */ /* 0x001fe2000f8e38ff */
[----:B------:R-:W-:-:S03]  /*0120*/  USHF.R.S32.HI UR4, URZ, 0x1f, UR5 ;  /* 0x0000001fff047899 */ /* 0x000fc60008011405 */
[----:B---3--:R-:W-:Y:S01]  /*0130*/  LEA R22, R0, R3, 0x2 ;  /* 0x0000000300167211 */ /* 0x008fe200078e10ff */
[----:B------:R-:W-:Y:S01]  /*0140*/  ULEA.HI UR4, UR4, UR5, URZ, 0x5 ;  /* 0x0000000504047291 */ /* 0x000fe2000f8f28ff */
[----:B----4-:R-:W-:-:S03]  /*0150*/  IMAD R24, R5, UR11, R0 ;  /* 0x0000000b05187c24 */ /* 0x010fc6000f8e0200 */
[----:B------:R0:W-:Y:S01]  /*0160*/  STS [R22], RZ ;  /* 0x000000ff16007388 */ /* 0x0001e20000000800 */
[----:B------:R-:W-:-:S04]  /*0170*/  IMAD R3, R2, R16, RZ ;  /* 0x0000001002037224 */ /* 0x000fc800078e02ff */
[----:B------:R-:W-:Y:S01]  /*0180*/  IMAD R24, R3, UR11, R24 ;  /* 0x0000000b03187c24 */ /* 0x000fe2000f8e0218 */
[----:B0-----:R-:W-:Y:S06]  /*0190*/  BRA.U !UP0, `(.L_x_4) ;  /* 0x0000000d08987547 */ /* 0x001fec000b800000 */
[----:B------:R-:W-:Y:S01]  /*01a0*/  USHF.R.S32.HI UR5, URZ, 0x5, UR4 ;  /* 0x00000005ff057899 */ /* 0x000fe20008011404 */
[----:B------:R-:W-:Y:S01]  /*01b0*/  IADD3 R3, PT, PT, R3, UR14, RZ ;  /* 0x0000000e03037c10 */ /* 0x000fe2000fffe0ff */
[----:B------:R-:W-:Y:S01]  /*01c0*/  UIADD3 UR4, UPT, UPT, UR7, 0x2000, URZ ;  /* 0x0000200007047890 */ /* 0x000fe2000fffe0ff */
[----:B------:R-:W-:Y:S01]  /*01d0*/  IMAD R21, R2, UR6, RZ ;  /* 0x0000000602157c24 */ /* 0x000fe2000f8e02ff */
[----:B------:R-:W-:Y:S02]  /*01e0*/  UIADD3 UR8, UPT, UPT, UR7, 0x3000, URZ ;  /* 0x0000300007087890 */ /* 0x000fe4000fffe0ff */
[----:B------:R-:W-:Y:S01]  /*01f0*/  UIADD3 UR9, UPT, UPT, UR7, 0x1000, URZ ;  /* 0x0000100007097890 */ /* 0x000fe2000fffe0ff */
[----:B------:R-:W-:Y:S01]  /*0200*/  IMAD R5, R16, UR5, RZ ;  /* 0x0000000510057c24 */ /* 0x000fe2000f8e02ff */
[----:B------:R-:W-:Y:S01]  /*0210*/  ULEA UR7, UR10, UR7, 0x18 ;  /* 0x000000070a077291 */ /* 0x000fe2000f8ec0ff */
[----:B------:R-:W-:Y:S01]  /*0220*/  IMAD R3, R3, UR11, R0 ;  /* 0x0000000b03037c24 */ /* 0x000fe2000f8e0200 */
[----:B------:R-:W-:-:S02]  /*0230*/  ULEA UR4, UR10, UR4, 0x18 ;  /* 0x000000040a047291 */ /* 0x000fc4000f8ec0ff */
[----:B------:R-:W-:Y:S02]  /*0240*/  ULEA UR8, UR10, UR8, 0x18 ;  /* 0x000000080a087291 */ /* 0x000fe4000f8ec0ff */
[----:B------:R-:W-:Y:S01]  /*0250*/  ULEA UR9, UR10, UR9, 0x18 ;  /* 0x000000090a097291 */ /* 0x000fe2000f8ec0ff */
[C---:B------:R-:W-:Y:S01]  /*0260*/  LEA R11, R16.reuse, UR7, 0x7 ;  /* 0x00000007100b7c11 */ /* 0x040fe2000f8e38ff */
[----:B------:R-:W-:Y:S01]  /*0270*/  UIMAD UR10, UR5, UR6, URZ ;  /* 0x00000006050a72a4 */ /* 0x000fe2000f8e02ff */
[C---:B------:R-:W-:Y:S01]  /*0280*/  LEA R9, R16.reuse, UR4, 0x7 ;  /* 0x0000000410097c11 */ /* 0x040fe2000f8e38ff */
[----:B------:R-:W-:Y:S01]  /*0290*/  UMOV UR4, URZ ;  /* 0x000000ff00047c82 */ /* 0x000fe20008000000 */
[C---:B------:R-:W-:Y:S01]  /*02a0*/  LEA R19, R16.reuse, UR8, 0x7 ;  /* 0x0000000810137c11 */ /* 0x040fe2000f8e38ff */
[----:B------:R-:W-:Y:S01]  /*02b0*/  IMAD R6, R16, -0x7c, R11 ;  /* 0xffffff8410067824 */ /* 0x000fe200078e020b */
[C---:B------:R-:W-:Y:S02]  /*02c0*/  LEA R17, R0.reuse, UR9, 0x2 ;  /* 0x0000000900117c11 */ /* 0x040fe4000f8e10ff */
[----:B------:R-:W-:-:S02]  /*02d0*/  LEA R7, R0, R11, 0x2 ;  /* 0x0000000b00077211 */ /* 0x000fc400078e10ff */
[----:B------:R-:W-:Y:S02]  /*02e0*/  LEA R20, R0, R9, 0x2 ;  /* 0x0000000900147211 */ /* 0x000fe400078e10ff */
[----:B------:R-:W-:Y:S02]  /*02f0*/  LEA R16, R16, R17, 0x7 ;  /* 0x0000001110107211 */ /* 0x000fe400078e38ff */
[----:B------:R-:W-:-:S07]  /*0300*/  LEA R18, R0, R19, 0x2 ;  /* 0x0000001300127211 */ /* 0x000fce00078e10ff */
.L_x_6:
[----:B0-----:R-:W0:Y:S01]  /*0310*/  LDC.64 R10, c[0x0][0x380] ;  /* 0x0000e000ff0a7b82 */ /* 0x001e220000000a00 */
[----:B------:R-:W-:-:S07]  /*0320*/  IMAD R13, R21, UR4, R24 ;  /* 0x00000004150d7c24 */ /* 0x000fce000f8e0218 */
[----:B------:R-:W1:Y:S01]  /*0330*/  LDC.64 R8, c[0x0][0x388] ;  /* 0x0000e200ff087b82 */ /* 0x000e620000000a00 */
[----:B0-----:R-:W-:-:S06]  /*0340*/  IMAD.WIDE R12, R13, 0x4, R10 ;  /* 0x000000040d0c7825 */ /* 0x001fcc00078e020a */
[----:B------:R-:W2:Y:S01]  /*0350*/  LDG.E R13, desc[UR12][R12.64] ;  /* 0x0000000c0c0d7981 */ /* 0x000ea2000c1e1900 */
[----:B------:R-:W-:Y:S01]  /*0360*/  IADD3 R23, PT, PT, R5, UR4, RZ ;  /* 0x0000000405177c10 */ /* 0x000fe2000fffe0ff */
[----:B------:R-:W-:Y:S01]  /*0370*/  UIADD3 UR7, UPT, UPT, -UR5, URZ, URZ ;  /* 0x000000ff05077290 */ /* 0x000fe2000fffe1ff */
[----:B------:R-:W-:-:S03]  /*0380*/  MOV R4, R3 ;  /* 0x0000000300047202 */ /* 0x000fc60000000f00 */
[----:B------:R-:W-:Y:S01]  /*0390*/  IMAD R23, R23, UR11, R0 ;  /* 0x0000000b17177c24 */ /* 0x000fe2000f8e0200 */
[----:B--2---:R0:W-:Y:S04]  /*03a0*/  STS [R20], R13 ;  /* 0x0000000d14007388 */ /* 0x0041e80000000800 */
[----:B------:R0:W-:Y:S01]  /*03b0*/  STS [R18], RZ ;  /* 0x000000ff12007388 */ /* 0x0001e20000000800 */
[----:B-1----:R-:W-:Y:S06]  /*03c0*/  BAR.SYNC.DEFER_BLOCKING 0x0 ;  /* 0x0000000000007b1d */ /* 0x002fec0000010000 */
.L_x_5:
[----:B------:R-:W-:-:S04]  /*03d0*/  IMAD.WIDE R14, R23, 0x4, R8 ;  /* 0x00000004170e7825 */ /* 0x000fc800078e0208 */
[----:B01----:R-:W-:Y:S02]  /*03e0*/  IMAD.WIDE R12, R4, 0x4, R10 ;  /* 0x00000004040c7825 */ /* 0x003fe400078e020a */
[----:B------:R-:W2:Y:S04]  /*03f0*/  LDG.E R15, desc[UR12][R14.64] ;  /* 0x0000000c0e0f7981 */ /* 0x000ea8000c1e1900 */
[----:B------:R-:W3:Y:S01]  /*0400*/  LDG.E R12, desc[UR12][R12.64] ;  /* 0x0000000c0c0c7981 */ /* 0x000ee2000c1e1900 */
[----:B------:R-:W-:Y:S01]  /*0410*/  UIADD3 UR7, UPT, UPT, UR7, 0x1, URZ ;  /* 0x0000000107077890 */ /* 0x000fe2000fffe0ff */
[----:B------:R-:W-:Y:S02]  /*0420*/  IADD3 R23, PT, PT, R23, UR10, RZ ;  /* 0x0000000a17177c10 */ /* 0x000fe4000fffe0ff */
[----:B------:R-:W-:Y:S01]  /*0430*/  IADD3 R4, PT, PT, R21, R4, RZ ;  /* 0x0000000415047210 */ /* 0x000fe20007ffe0ff */
[----:B------:R-:W-:Y:S01]  /*0440*/  UISETP.NE.AND UP0, UPT, UR7, URZ, UPT ;  /* 0x000000ff0700728c */ /* 0x000fe2000bf05270 */
[----:B--2---:R-:W-:Y:S04]  /*0450*/  STS [R16], R15 ;  /* 0x0000000f10007388 */ /* 0x004fe80000000800 */
[----:B---3--:R-:W-:Y:S01]  /*0460*/  STS [R7], R12 ;  /* 0x0000000c07007388 */ /* 0x008fe20000000800 */
[----:B------:R-:W-:Y:S06]  /*0470*/  BAR.SYNC.DEFER_BLOCKING 0x0 ;  /* 0x0000000000007b1d */ /* 0x000fec0000010000 */
[----:B------:R-:W-:Y:S04]  /*0480*/  LDS R25, [R6] ;  /* 0x0000000006197984 */ /* 0x000fe80000000800 */
[----:B------:R-:W-:Y:S04]  /*0490*/  LDS R26, [R17] ;  /* 0x00000000111a7984 */ /* 0x000fe80000000800 */
[----:B------:R-:W0:Y:S04]  /*04a0*/  LDS R28, [R18] ;  /* 0x00000000121c7984 */ /* 0x000e280000000800 */
[----:B------:R-:W-:Y:S04]  /*04b0*/  LDS R27, [R6+0x80] ;  /* 0x00008000061b7984 */ /* 0x000fe80000000800 */
[----:B------:R-:W1:Y:S04]  /*04c0*/  LDS R29, [R17+0x80] ;  /* 0x00008000111d7984 */ /* 0x000e680000000800 */
[----:B------:R-:W-:Y:S04]  /*04d0*/  LDS R14, [R6+0x100] ;  /* 0x00010000060e7984 */ /* 0x000fe80000000800 */
[----:B------:R-:W2:Y:S04]  /*04e0*/  LDS R13, [R17+0x100] ;  /* 0x00010000110d7984 */ /* 0x000ea80000000800 */
[----:B------:R-:W-:Y:S04]  /*04f0*/  LDS R12, [R6+0x180] ;  /* 0x00018000060c7984 */ /* 0x000fe80000000800 */
[----:B------:R-:W3:Y:S01]  /*0500*/  LDS R15, [R17+0x180] ;  /* 0x00018000110f7984 */ /* 0x000ee20000000800 */
[----:B0-----:R-:W-:-:S04]  /*0510*/  FFMA R25, R25, R26, R28 ;  /* 0x0000001a19197223 */ /* 0x001fc8000000001c */
[----:B-1----:R-:W-:-:S04]  /*0520*/  FFMA R25, R27, R29, R25 ;  /* 0x0000001d1b197223 */ /* 0x002fc80000000019 */
[----:B--2---:R-:W-:Y:S02]  /*0530*/  FFMA R13, R14, R13, R25 ;  /* 0x0000000d0e0d7223 */ /* 0x004fe40000000019 */
[----:B------:R-:W-:Y:S04]  /*0540*/  LDS R25, [R6+0x200] ;  /* 0x0002000006197984 */ /* 0x000fe80000000800 */
[----:B------:R-:W0:Y:S01]  /*0550*/  LDS R14, [R17+0x200] ;  /* 0x00020000110e7984 */ /* 0x000e220000000800 */
[----:B---3--:R-:W-:-:S03]  /*0560*/  FFMA R12, R12, R15, R13 ;  /* 0x0000000f0c0c7223 */ /* 0x008fc6000000000d */
[----:B------:R-:W-:Y:S04]  /*0570*/  LDS R13, [R6+0x280] ;  /* 0x00028000060d7984 */ /* 0x000fe80000000800 */
[----:B------:R-:W1:Y:S01]  /*0580*/  LDS R15, [R17+0x280] ;  /* 0x00028000110f7984 */ /* 0x000e620000000800 */
[----:B0-----:R-:W-:-:S03]  /*0590*/  FFMA R12, R25, R14, R12 ;  /* 0x0000000e190c7223 */ /* 0x001fc6000000000c */
[----:B------:R-:W-:Y:S04]  /*05a0*/  LDS R25, [R6+0x300] ;  /* 0x0003000006197984 */ /* 0x000fe80000000800 */
[----:B------:R-:W0:Y:S01]  /*05b0*/  LDS R14, [R17+0x300] ;  /* 0x00030000110e7984 */ /* 0x000e220000000800 */
[----:B-1----:R-:W-:-:S03]  /*05c0*/  FFMA R12, R13, R15, R12 ;  /* 0x0000000f0d0c7223 */ /* 0x002fc6000000000c */
        /* <DEDUP_REMOVED lines=74> */
[----:B0-----:R-:W-:-:S04]  /*0a70*/  FFMA R12, R25, R14, R12 ;  /* 0x0000000e190c7223 */ /* 0x001fc8000000000c */
[----:B-1----:R-:W-:-:S05]  /*0a80*/  FFMA R13, R13, R15, R12 ;  /* 0x0000000f0d0d7223 */ /* 0x002fca000000000c */
[----:B------:R1:W-:Y:S01]  /*0a90*/  STS [R18], R13 ;  /* 0x0000000d12007388 */ /* 0x0003e20000000800 */
[----:B------:R-:W-:Y:S06]  /*0aa0*/  BAR.SYNC.DEFER_BLOCKING 0x0 ;  /* 0x0000000000007b1d */ /* 0x000fec0000010000 */
[----:B------:R-:W-:Y:S05]  /*0ab0*/  BRA.U UP0, `(.L_x_5) ;  /* 0xfffffff900447547 */ /* 0x000fea000b83ffff */
[----:B------:R-:W0:Y:S01]  /*0ac0*/  S2UR UR8, SR_CgaCtaId ;  /* 0x00000000000879c3 */ /* 0x000e220000008800 */
[----:B------:R-:W-:Y:S01]  /*0ad0*/  UMOV UR7, 0x400 ;  /* 0x0000040000077882 */ /* 0x000fe20000000000 */
[----:B------:R-:W-:Y:S01]  /*0ae0*/  LDS R11, [R22] ;  /* 0x00000000160b7984 */ /* 0x000fe20000000800 */
[----:B------:R-:W-:Y:S02]  /*0af0*/  UIADD3 UR7, UPT, UPT, UR7, 0x2000, URZ ;  /* 0x0000200007077890 */ /* 0x000fe4000fffe0ff */
[----:B------:R-:W-:Y:S01]  /*0b00*/  UIADD3 UR4, UPT, UPT, UR4, 0x1, URZ ;  /* 0x0000000104047890 */ /* 0x000fe2000fffe0ff */
[----:B-1----:R-:W-:Y:S03]  /*0b10*/  LDS.128 R12, [R19] ;  /* 0x00000000130c7984 */ /* 0x002fe60000000c00 */
[----:B------:R-:W-:Y:S02]  /*0b20*/  UISETP.NE.AND UP0, UPT, UR4, UR5, UPT ;  /* 0x000000050400728c */ /* 0x000fe4000bf05270 */
[----:B0-----:R-:W-:-:S06]  /*0b30*/  ULEA UR7, UR8, UR7, 0x18 ;  /* 0x0000000708077291 */ /* 0x001fcc000f8ec0ff */
[----:B------:R-:W-:-:S05]  /*0b40*/  LEA R4, R0, UR7, 0x2 ;  /* 0x0000000700047c11 */ /* 0x000fca000f8e10ff */
[----:B------:R-:W0:Y:S04]  /*0b50*/  LDS R9, [R4] ;  /* 0x0000000004097984 */ /* 0x000e280000000800 */
[----:B------:R-:W1:Y:S04]  /*0b60*/  LDS R25, [R4+0x80] ;  /* 0x0000800004197984 */ /* 0x000e680000000800 */
[----:B------:R-:W2:Y:S04]  /*0b70*/  LDS R23, [R4+0x100] ;  /* 0x0001000004177984 */ /* 0x000ea80000000800 */
[----:B------:R-:W-:Y:S04]  /*0b80*/  LDS R26, [R4+0x280] ;  /* 0x00028000041a7984 */ /* 0x000fe80000000800 */
[----:B------:R-:W-:Y:S01]  /*0b90*/  LDS R27, [R4+0xf80] ;  /* 0x000f8000041b7984 */ /* 0x000fe20000000800 */
[----:B0-----:R-:W-:-:S03]  /*0ba0*/  FFMA R8, R12, R9, R11 ;  /* 0x000000090c087223 */ /* 0x001fc6000000000b */
[----:B------:R-:W0:Y:S01]  /*0bb0*/  LDS R12, [R4+0x180] ;  /* 0x00018000040c7984 */ /* 0x000e220000000800 */
[----:B-1----:R-:W-:-:S03]  /*0bc0*/  FFMA R28, R25, R13, R8 ;  /* 0x0000000d191c7223 */ /* 0x002fc60000000008 */
[----:B------:R-:W-:Y:S01]  /*0bd0*/  LDS.128 R8, [R19+0x10] ;  /* 0x0000100013087984 */ /* 0x000fe20000000c00 */
[----:B--2---:R-:W-:-:S03]  /*0be0*/  FFMA R13, R23, R14, R28 ;  /* 0x0000000e170d7223 */ /* 0x004fc6000000001c */
[----:B------:R-:W1:Y:S04]  /*0bf0*/  LDS R25, [R4+0x200] ;  /* 0x0002000004197984 */ /* 0x000e680000000800 */
[----:B------:R-:W2:Y:S01]  /*0c00*/  LDS R23, [R4+0x300] ;  /* 0x0003000004177984 */ /* 0x000ea20000000800 */
[----:B0-----:R-:W-:-:S04]  /*0c10*/  FFMA R13, R12, R15, R13 ;  /* 0x0000000f0c0d7223 */ /* 0x001fc8000000000d */
[----:B-1----:R-:W-:Y:S02]  /*0c20*/  FFMA R13, R8, R25, R13 ;  /* 0x00000019080d7223 */ /* 0x002fe4000000000d */
[----:B------:R-:W0:Y:S02]  /*0c30*/  LDS R8, [R4+0x380] ;  /* 0x0003800004087984 */ /* 0x000e240000000800 */
[----:B------:R-:W-:Y:S02]  /*0c40*/  FFMA R28, R26, R9, R13 ;  /* 0x000000091a1c7223 */ /* 0x000fe4000000000d */
[----:B------:R-:W-:Y:S02]  /*0c50*/  LDS.128 R12, [R19+0x20] ;  /* 0x00002000130c7984 */ /* 0x000fe40000000c00 */
[----:B--2---:R-:W-:Y:S02]  /*0c60*/  FFMA R9, R23, R10, R28 ;  /* 0x0000000a17097223 */ /* 0x004fe4000000001c */
[----:B------:R-:W1:Y:S04]  /*0c70*/  LDS R25, [R4+0x400] ;  /* 0x0004000004197984 */ /* 0x000e680000000800 */
[----:B------:R-:W2:Y:S04]  /*0c80*/  LDS R26, [R4+0x480] ;  /* 0x00048000041a7984 */ /* 0x000ea80000000800 */
[----:B------:R-:W3:Y:S01]  /*0c90*/  LDS R23, [R4+0x500] ;  /* 0x0005000004177984 */ /* 0x000ee20000000800 */
[----:B0-----:R-:W-:-:S04]  /*0ca0*/  FFMA R9, R8, R11, R9 ;  /* 0x0000000b08097223 */ /* 0x001fc80000000009 */
[----:B-1----:R-:W-:Y:S02]  /*0cb0*/  FFMA R9, R12, R25, R9 ;  /* 0x000000190c097223 */ /* 0x002fe40000000009 */
[----:B------:R-:W0:Y:S02]  /*0cc0*/  LDS R12, [R4+0x580] ;  /* 0x00058000040c7984 */ /* 0x000e240000000800 */
[----:B--2---:R-:W-:Y:S02]  /*0cd0*/  FFMA R28, R26, R13, R9 ;  /* 0x0000000d1a1c7223 */ /* 0x004fe40000000009 */
[----:B------:R-:W-:Y:S02]  /*0ce0*/  LDS.128 R8, [R19+0x30] ;  /* 0x0000300013087984 */ /* 0x000fe40000000c00 */
[----:B---3--:R-:W-:Y:S02]  /*0cf0*/  FFMA R13, R23, R14, R28 ;  /* 0x0000000e170d7223 */ /* 0x008fe4000000001c */
        /* <DEDUP_REMOVED lines=40> */
[----:B-1----:R-:W-:-:S04]  /*0f80*/  FFMA R8, R8, R13, R15 ;  /* 0x0000000d08087223 */ /* 0x002fc8000000000f */
[----:B--2---:R-:W-:-:S04]  /*0f90*/  FFMA R9, R25, R9, R8 ;  /* 0x0000000919097223 */ /* 0x004fc80000000008 */
[----:B---3--:R-:W-:-:S04]  /*0fa0*/  FFMA R10, R14, R10, R9 ;  /* 0x0000000a0e0a7223 */ /* 0x008fc80000000009 */
[----:B------:R-:W-:-:S05]  /*0fb0*/  FFMA R11, R27, R11, R10 ;  /* 0x0000000b1b0b7223 */ /* 0x000fca000000000a */
[----:B------:R0:W-:Y:S01]  /*0fc0*/  STS [R22], R11 ;  /* 0x0000000b16007388 */ /* 0x0001e20000000800 */
[----:B------:R-:W-:Y:S06]  /*0fd0*/  BAR.SYNC.DEFER_BLOCKING 0x0 ;  /* 0x0000000000007b1d */ /* 0x000fec0000010000 */
[----:B------:R-:W-:Y:S05]  /*0fe0*/  BRA.U UP0, `(.L_x_6) ;  /* 0xfffffff100c87547 */ /* 0x000fea000b83ffff */
[----:B------:R1:W2:Y:S02]  /*0ff0*/  LDS R7, [R22] ;  /* 0x0000000016077984 */ /* 0x0002a40000000800 */
.L_x_4:
[----:B------:R-:W3:Y:S01]  /*1000*/  LDC.64 R4, c[0x0][0x390] ;  /* 0x0000e400ff047b82 */ /* 0x000ee20000000a00 */
[----:B------:R-:W-:-:S04]  /*1010*/  IMAD R3, R2, UR14, RZ ;  /* 0x0000000e02037c24 */ /* 0x000fc8000f8e02ff */
[----:B------:R-:W-:-:S04]  /*1020*/  IMAD R3, R3, UR6, R24 ;  /* 0x0000000603037c24 */ /* 0x000fc8000f8e0218 */
[----:B---3--:R-:W-:-:S05]  /*1030*/  IMAD.WIDE R2, R3, 0x4, R4 ;  /* 0x0000000403027825 */ /* 0x008fca00078e0204 */
[----:B--2---:R-:W-:Y:S01]  /*1040*/  STG.E desc[UR12][R2.64], R7 ;  /* 0x0000000702007986 */ /* 0x004fe2000c10190c */
[----:B------:R-:W-:Y:S05]  /*1050*/  EXIT ;  /* 0x000000000000794d */ /* 0x000fea0003800000 */
.L_x_7:
        /* <DEDUP_REMOVED lines=10> */
.L_x_26:


//--------------------- .text._Z41Matrix_Multiplication_ATBA_Kernel_PoormanPKfS0_Pfii --------------------------
	.section	.text._Z41Matrix_Multiplication_ATBA_Kernel_PoormanPKfS0_Pfii,"ax",@progbits
	.align	128
        .global         _Z41Matrix_Multiplication_ATBA_Kernel_PoormanPKfS0_Pfii
        .type           _Z41Matrix_Multiplication_ATBA_Kernel_PoormanPKfS0_Pfii,@function
        .size           _Z41Matrix_Multiplication_ATBA_Kernel_PoormanPKfS0_Pfii,(.L_x_27 - _Z41Matrix_Multiplication_ATBA_Kernel_PoormanPKfS0_Pfii)
        .other          _Z41Matrix_Multiplication_ATBA_Kernel_PoormanPKfS0_Pfii,@"STO_CUDA_ENTRY STV_DEFAULT"
_Z41Matrix_Multiplication_ATBA_Kernel_PoormanPKfS0_Pfii:
.text._Z41Matrix_Multiplication_ATBA_Kernel_PoormanPKfS0_Pfii:
[----:B------:R-:W-:Y:S01]  /*0000*/  LDC R1, c[0x0][0x37c] ;  /* 0x0000df00ff017b82 */ /* 0x000fe20000000800 */
[----:B------:R-:W0:Y:S01]  /*0010*/  S2R R3, SR_TID.X ;  /* 0x0000000000037919 */ /* 0x000e220000002100 */
[----:B------:R-:W1:Y:S06]  /*0020*/  LDCU UR6, c[0x0][0x398] ;  /* 0x00007300ff0677ac */ /* 0x000e6c0008000800 */
[----:B------:R-:W0:Y:S01]  /*0030*/  LDC R0, c[0x0][0x360] ;  /* 0x0000d800ff007b82 */ /* 0x000e220000000800 */
[----:B------:R-:W-:Y:S01]  /*0040*/  HFMA2 R24, -RZ, RZ, 0, 0 ;  /* 0x00000000ff187431 */ /* 0x000fe200000001ff */
[----:B------:R-:W2:Y:S01]  /*0050*/  S2R R5, SR_TID.Y ;  /* 0x0000000000057919 */ /* 0x000ea20000002200 */
[----:B------:R-:W3:Y:S05]  /*0060*/  LDCU.64 UR10, c[0x0][0x358] ;  /* 0x00006b00ff0a77ac */ /* 0x000eea0008000a00 */
[----:B------:R-:W0:Y:S08]  /*0070*/  S2UR UR4, SR_CTAID.X ;  /* 0x00000000000479c3 */ /* 0x000e300000002500 */
[----:B------:R-:W2:Y:S01]  /*0080*/  S2UR UR5, SR_CTAID.Y ;  /* 0x00000000000579c3 */ /* 0x000ea20000002600 */
[----:B-1----:R-:W-:-:S07]  /*0090*/  UISETP.GE.AND UP0, UPT, UR6, 0x1, UPT ;  /* 0x000000010600788c */ /* 0x002fce000bf06270 */
[----:B------:R-:W2:Y:S01]  /*00a0*/  LDC R14, c[0x0][0x364] ;  /* 0x0000d900ff0e7b82 */ /* 0x000ea20000000800 */
[----:B0-----:R-:W-:Y:S02]  /*00b0*/  IMAD R0, R0, UR4, R3 ;  /* 0x0000000400007c24 */ /* 0x001fe4000f8e0203 */
[----:B--2---:R-:W-:Y:S01]  /*00c0*/  IMAD R14, R14, UR5, R5 ;  /* 0x000000050e0e7c24 */ /* 0x004fe2000f8e0205 */
[----:B---3--:R-:W-:Y:S06]  /*00d0*/  BRA.U !UP0, `(.L_x_8) ;  /* 0x0000000908347547 */ /* 0x008fec000b800000 */
[----:B------:R-:W-:Y:S01]  /*00e0*/  ULOP3.LUT UR9, UR6, 0x7, URZ, 0xc0, !UPT ;  /* 0x0000000706097892 */ /* 0x000fe2000f8ec0ff */
[----:B------:R-:W-:Y:S01]  /*00f0*/  MOV R24, RZ ;  /* 0x000000ff00187202 */ /* 0x000fe20000000f00 */
[----:B------:R-:W-:Y:S02]  /*0100*/  ULOP3.LUT UR7, UR6, 0x7ffffff8, URZ, 0xc0, !UPT ;  /* 0x7ffffff806077892 */ /* 0x000fe4000f8ec0ff */
[----:B------:R-:W-:Y:S02]  /*0110*/  UIADD3 UR4, UPT, UPT, UR9, -0x1, URZ ;  /* 0xffffffff09047890 */ /* 0x000fe4000fffe0ff */
[----:B------:R-:W-:Y:S02]  /*0120*/  ULOP3.LUT UR6, UR6, 0x3, URZ, 0xc0, !UPT ;  /* 0x0000000306067892 */ /* 0x000fe4000f8ec0ff */
[----:B------:R-:W-:Y:S02]  /*0130*/  UISETP.GE.U32.AND UP0, UPT, UR4, 0x3, UPT ;  /* 0x000000030400788c */ /* 0x000fe4000bf06070 */
[----:B------:R-:W-:Y:S01]  /*0140*/  UIADD3 UR8, UPT, UPT, -UR7, URZ, URZ ;  /* 0x000000ff07087290 */ /* 0x000fe2000fffe1ff */
[----:B------:R-:W-:-:S11]  /*0150*/  UMOV UR4, URZ ;  /* 0x000000ff00047c82 */ /* 0x000fd60008000000 */
.L_x_14:
[----:B0-----:R-:W0:Y:S08]  /*0160*/  LDC.64 R22, c[0x0][0x398] ;  /* 0x0000e600ff167b82 */ /* 0x001e300000000a00 */
[----:B------:R-:W1:Y:S01]  /*0170*/  LDC.64 R2, c[0x0][0x380] ;  /* 0x0000e000ff027b82 */ /* 0x000e620000000a00 */
[----:B------:R-:W-:Y:S01]  /*0180*/  UMOV UR5, URZ ;  /* 0x000000ff00057c82 */ /* 0x000fe20008000000 */
[----:B0-----:R-:W-:Y:S01]  /*0190*/  ISETP.GE.U32.AND P1, PT, R22, 0x8, PT ;  /* 0x000000081600780c */ /* 0x001fe20003f26070 */
[----:B------:R-:W-:-:S02]  /*01a0*/  IMAD R5, R23, UR4, R0 ;  /* 0x0000000417057c24 */ /* 0x000fc4000f8e0200 */
[----:B------:R-:W-:Y:S01]  /*01b0*/  IMAD R17, R22, UR4, RZ ;  /* 0x0000000416117c24 */ /* 0x000fe2000f8e02ff */
[----:B------:R-:W-:Y:S01]  /*01c0*/  UIADD3 UR4, UPT, UPT, UR4, 0x1, URZ ;  /* 0x0000000104047890 */ /* 0x000fe2000fffe0ff */
[----:B-1----:R-:W-:-:S05]  /*01d0*/  IMAD.WIDE R4, R5, 0x4, R2 ;  /* 0x0000000405047825 */ /* 0x002fca00078e0202 */
[----:B------:R-:W-:Y:S01]  /*01e0*/  ISETP.NE.AND P0, PT, R22, UR4, PT ;  /* 0x0000000416007c0c */ /* 0x000fe2000bf05270 */
[----:B-----5:R0:W5:Y:S02]  /*01f0*/  LDG.E R16, desc[UR10][R4.64] ;  /* 0x0000000a04107981 */ /* 0x020164000c1e1900 */
[----:B------:R-:W-:Y:S10]  /*0200*/  @!P1 BRA `(.L_x_9) ;  /* 0x0000000000d49947 */ /* 0x000ff40003800000 */
[----:B0-----:R-:W0:Y:S01]  /*0210*/  LDC.64 R4, c[0x0][0x388] ;  /* 0x0000e200ff047b82 */ /* 0x001e220000000a00 */
[----:B------:R-:W-:Y:S01]  /*0220*/  MOV R15, R14 ;  /* 0x0000000e000f7202 */ /* 0x000fe20000000f00 */
[----:B------:R-:W-:Y:S01]  /*0230*/  UMOV UR5, UR8 ;  /* 0x0000000800057c82 */ /* 0x000fe20008000000 */
[----:B0-----:R-:W-:-:S03]  /*0240*/  IMAD.WIDE.U32 R4, R17, 0x4, R4 ;  /* 0x0000000411047825 */ /* 0x001fc600078e0004 */
[----:B------:R-:W-:-:S04]  /*0250*/  IADD3 R4, P1, PT, R4, 0x10, RZ ;  /* 0x0000001004047810 */ /* 0x000fc80007f3e0ff */
[----:B------:R-:W-:-:S09]  /*0260*/  IADD3.X R5, PT, PT, RZ, R5, RZ, P1, !PT ;  /* 0x00000005ff057210 */ /* 0x000fd20000ffe4ff */
.L_x_10:
[----:B------:R-:W-:Y:S01]  /*0270*/  IMAD.WIDE R12, R15, 0x4, R2 ;  /* 0x000000040f0c7825 */ /* 0x000fe200078e0202 */
[----:B------:R-:W2:Y:S04]  /*0280*/  LDG.E R27, desc[UR10][R4.64+-0x10] ;  /* 0xfffff00a041b7981 */ /* 0x000ea8000c1e1900 */
[----:B------:R0:W3:Y:S01]  /*0290*/  LDG.E R29, desc[UR10][R12.64] ;  /* 0x0000000a0c1d7981 */ /* 0x0000e2000c1e1900 */
[----:B------:R-:W-:-:S03]  /*02a0*/  IMAD.WIDE R18, R23, 0x4, R12 ;  /* 0x0000000417127825 */ /* 0x000fc600078e020c */
[----:B------:R-:W4:Y:S01]  /*02b0*/  LDG.E R21, desc[UR10][R4.64+-0xc] ;  /* 0xfffff40a04157981 */ /* 0x000f22000c1e1900 */
[----:B------:R-:W-:-:S03]  /*02c0*/  IMAD.WIDE R6, R23, 0x4, R18 ;  /* 0x0000000417067825 */ /* 0x000fc600078e0212 */
[----:B------:R1:W4:Y:S04]  /*02d0*/  LDG.E R20, desc[UR10][R18.64] ;  /* 0x0000000a12147981 */ /* 0x000328000c1e1900 */
[----:B------:R-:W4:Y:S01]  /*02e0*/  LDG.E R25, desc[UR10][R4.64+-0x8] ;  /* 0xfffff80a04197981 */ /* 0x000f22000c1e1900 */
[----:B------:R-:W-:-:S03]  /*02f0*/  IMAD.WIDE R8, R23, 0x4, R6 ;  /* 0x0000000417087825 */ /* 0x000fc600078e0206 */
[----:B------:R3:W4:Y:S01]  /*0300*/  LDG.E R6, desc[UR10][R6.64] ;  /* 0x0000000a06067981 */ /* 0x000722000c1e1900 */
[----:B------:R-:W-:-:S03]  /*0310*/  IMAD.WIDE R10, R23, 0x4, R8 ;  /* 0x00000004170a7825 */ /* 0x000fc600078e0208 */
[----:B------:R-:W4:Y:S04]  /*0320*/  LDG.E R26, desc[UR10][R4.64+-0x4] ;  /* 0xfffffc0a041a7981 */ /* 0x000f28000c1e1900 */
[----:B------:R-:W4:Y:S01]  /*0330*/  LDG.E R8, desc[UR10][R8.64] ;  /* 0x0000000a08087981 */ /* 0x000f22000c1e1900 */
[----:B0-----:R-:W-:-:S03]  /*0340*/  IMAD.WIDE R12, R23, 0x4, R10 ;  /* 0x00000004170c7825 */ /* 0x001fc600078e020a */
[----:B------:R-:W4:Y:S01]  /*0350*/  LDG.E R10, desc[UR10][R10.64] ;  /* 0x0000000a0a0a7981 */ /* 0x000f22000c1e1900 */
[----:B-1----:R-:W-:-:S03]  /*0360*/  IMAD.WIDE R18, R23, 0x4, R12 ;  /* 0x0000000417127825 */ /* 0x002fc600078e020c */
[----:B------:R-:W4:Y:S04]  /*0370*/  LDG.E R12, desc[UR10][R12.64] ;  /* 0x0000000a0c0c7981 */ /* 0x000f28000c1e1900 */
[----:B------:R-:W4:Y:S04]  /*0380*/  LDG.E R9, desc[UR10][R18.64] ;  /* 0x0000000a12097981 */ /* 0x000f28000c1e1900 */
[----:B------:R-:W4:Y:S04]  /*0390*/  LDG.E R11, desc[UR10][R4.64+0x8] ;  /* 0x0000080a040b7981 */ /* 0x000f28000c1e1900 */
[----:B------:R-:W4:Y:S01]  /*03a0*/  LDG.E R13, desc[UR10][R4.64+0xc] ;  /* 0x00000c0a040d7981 */ /* 0x000f22000c1e1900 */
[----:B--2--5:R-:W-:-:S03]  /*03b0*/  FMUL R28, R16, R27 ;  /* 0x0000001b101c7220 */ /* 0x024fc60000400000 */
[----:B------:R-:W2:Y:S01]  /*03c0*/  LDG.E R27, desc[UR10][R4.64] ;  /* 0x0000000a041b7981 */ /* 0x000ea2000c1e1900 */
[----:B---3--:R-:W-:-:S03]  /*03d0*/  FFMA R7, R28, R29, R24 ;  /* 0x0000001d1c077223 */ /* 0x008fc60000000018 */
[----:B------:R0:W3:Y:S01]  /*03e0*/  LDG.E R24, desc[UR10][R4.64+0x4] ;  /* 0x0000040a04187981 */ /* 0x0000e2000c1e1900 */
[----:B------:R-:W-:-:S06]  /*03f0*/  IMAD.WIDE R28, R23, 0x4, R18 ;  /* 0x00000004171c7825 */ /* 0x000fcc00078e0212 */
[----:B------:R-:W3:Y:S01]  /*0400*/  LDG.E R28, desc[UR10][R28.64] ;  /* 0x0000000a1c1c7981 */ /* 0x000ee2000c1e1900 */
[----:B----4-:R-:W-:-:S04]  /*0410*/  FMUL R21, R16, R21 ;  /* 0x0000001510157220 */ /* 0x010fc80000400000 */
[----:B------:R-:W-:Y:S01]  /*0420*/  FFMA R7, R21, R20, R7 ;  /* 0x0000001415077223 */ /* 0x000fe20000000007 */
[----:B------:R-:W-:-:S04]  /*0430*/  FMUL R20, R16, R25 ;  /* 0x0000001910147220 */ /* 0x000fc80000400000 */
[----:B------:R-:W-:Y:S01]  /*0440*/  FFMA R7, R20, R6, R7 ;  /* 0x0000000614077223 */ /* 0x000fe20000000007 */
[----:B------:R-:W-:Y:S01]  /*0450*/  FMUL R26, R16, R26 ;  /* 0x0000001a101a7220 */ /* 0x000fe20000400000 */
[----:B------:R-:W-:-:S03]  /*0460*/  UIADD3 UR5, UPT, UPT, UR5, 0x8, URZ ;  /* 0x0000000805057890 */ /* 0x000fc6000fffe0ff */
[----:B------:R-:W-:Y:S01]  /*0470*/  FFMA R7, R26, R8, R7 ;  /* 0x000000081a077223 */ /* 0x000fe20000000007 */
[----:B------:R-:W-:Y:S01]  /*0480*/  UISETP.NE.AND UP1, UPT, UR5, URZ, UPT ;  /* 0x000000ff0500728c */ /* 0x000fe2000bf25270 */
[----:B0-----:R-:W-:Y:S02]  /*0490*/  IADD3 R4, P1, PT, R4, 0x20, RZ ;  /* 0x0000002004047810 */ /* 0x001fe40007f3e0ff */
[----:B------:R-:W-:Y:S02]  /*04a0*/  LEA R15, R23, R15, 0x3 ;  /* 0x0000000f170f7211 */ /* 0x000fe400078e18ff */
[----:B------:R-:W-:Y:S01]  /*04b0*/  IADD3.X R5, PT, PT, RZ, R5, RZ, P1, !PT ;  /* 0x00000005ff057210 */ /* 0x000fe20000ffe4ff */
[C---:B------:R-:W-:Y:S01]  /*04c0*/  FMUL R11, R16.reuse, R11 ;  /* 0x0000000b100b7220 */ /* 0x040fe20000400000 */
[----:B--2---:R-:W-:-:S04]  /*04d0*/  FMUL R6, R16, R27 ;  /* 0x0000001b10067220 */ /* 0x004fc80000400000 */
[----:B------:R-:W-:Y:S01]  /*04e0*/  FFMA R7, R6, R10, R7 ;  /* 0x0000000a06077223 */ /* 0x000fe20000000007 */
[----:B---3--:R-:W-:-:S04]  /*04f0*/  FMUL R24, R16, R24 ;  /* 0x0000001810187220 */ /* 0x008fc80000400000 */
[----:B------:R-:W-:Y:S01]  /*0500*/  FFMA R12, R24, R12, R7 ;  /* 0x0000000c180c7223 */ /* 0x000fe20000000007 */
[----:B------:R-:W-:-:S03]  /*0510*/  FMUL R24, R16, R13 ;  /* 0x0000000d10187220 */ /* 0x000fc60000400000 */
[----:B------:R-:W-:-:S04]  /*0520*/  FFMA R9, R11, R9, R12 ;  /* 0x000000090b097223 */ /* 0x000fc8000000000c */
[----:B------:R-:W-:Y:S01]  /*0530*/  FFMA R24, R24, R28, R9 ;  /* 0x0000001c18187223 */ /* 0x000fe20000000009 */
[----:B------:R-:W-:Y:S06]  /*0540*/  BRA.U UP1, `(.L_x_10) ;  /* 0xfffffffd01487547 */ /* 0x000fec000b83ffff */
[----:B------:R-:W-:-:S05]  /*0550*/  UMOV UR5, UR7 ;  /* 0x0000000700057c82 */ /* 0x000fca0008000000 */
.L_x_9:
[----:B------:R-:W-:-:S09]  /*0560*/  UISETP.NE.AND UP1, UPT, UR9, URZ, UPT ;  /* 0x000000ff0900728c */ /* 0x000fd2000bf25270 */
[----:B------:R-:W-:Y:S05]  /*0570*/  BRA.U !UP1, `(.L_x_11) ;  /* 0x0000000509087547 */ /* 0x000fea000b800000 */
[----:B------:R-:W-:Y:S01]  /*0580*/  UISETP.NE.AND UP1, UPT, UR6, URZ, UPT ;  /* 0x000000ff0600728c */ /* 0x000fe2000bf25270 */
[----:B------:R-:W-:Y:S10]  /*0590*/  BRA.U !UP0, `(.L_x_12) ;  /* 0x0000000108787547 */ /* 0x000ff4000b800000 */
[----:B------:R-:W1:Y:S01]  /*05a0*/  LDC.64 R12, c[0x0][0x388] ;  /* 0x0000e200ff0c7b82 */ /* 0x000e620000000a00 */
[----:B------:R-:W-:Y:S01]  /*05b0*/  IADD3 R7, PT, PT, R17, UR5, RZ ;  /* 0x0000000511077c10 */ /* 0x000fe2000fffe0ff */
[----:B------:R-:W-:Y:S01]  /*05c0*/  IMAD R11, R23, UR5, R14 ;  /* 0x00000005170b7c24 */ /* 0x000fe2000f8e020e */
[----:B------:R-:W-:-:S03]  /*05d0*/  IADD3 R6, P1, PT, R17, UR5, RZ ;  /* 0x0000000511067c10 */ /* 0x000fc6000ff3e0ff */
[----:B------:R-:W-:Y:S02]  /*05e0*/  IMAD.WIDE R10, R11, 0x4, R2 ;  /* 0x000000040b0a7825 */ /* 0x000fe400078e0202 */
[----:B0-----:R-:W0:Y:S03]  /*05f0*/  LDC.64 R4, c[0x0][0x388] ;  /* 0x0000e200ff047b82 */ /* 0x001e260000000a00 */
[----:B------:R-:W2:Y:S01]  /*0600*/  LDG.E R15, desc[UR10][R10.64] ;  /* 0x0000000a0a0f7981 */ /* 0x000ea2000c1e1900 */
[----:B------:R-:W-:-:S05]  /*0610*/  IMAD.WIDE R18, R23, 0x4, R10 ;  /* 0x0000000417127825 */ /* 0x000fca00078e020a */
[----:B------:R-:W3:Y:S01]  /*0620*/  LDG.E R20, desc[UR10][R18.64] ;  /* 0x0000000a12147981 */ /* 0x000ee2000c1e1900 */
[----:B-1----:R-:W-:Y:S01]  /*0630*/  IMAD.WIDE.U32 R12, R7, 0x4, R12 ;  /* 0x00000004070c7825 */ /* 0x002fe200078e000c */
[----:B------:R-:W-:-:S05]  /*0640*/  IADD3.X R7, PT, PT, RZ, RZ, RZ, P1, !PT ;  /* 0x000000ffff077210 */ /* 0x000fca0000ffe4ff */
[----:B------:R-:W4:Y:S01]  /*0650*/  LDG.E R13, desc[UR10][R12.64] ;  /* 0x0000000a0c0d7981 */ /* 0x000f22000c1e1900 */
[----:B0-----:R-:W-:-:S04]  /*0660*/  LEA R4, P1, R6, R4, 0x2 ;  /* 0x0000000406047211 */ /* 0x001fc800078210ff */
[----:B------:R-:W-:Y:S01]  /*0670*/  LEA.HI.X R5, R6, R5, R7, 0x2, P1 ;  /* 0x0000000506057211 */ /* 0x000fe200008f1407 */
[----:B------:R-:W-:-:S04]  /*0680*/  IMAD.WIDE R6, R23, 0x4, R18 ;  /* 0x0000000417067825 */ /* 0x000fc800078e0212 */
[----:B------:R-:W3:Y:S01]  /*0690*/  LDG.E R21, desc[UR10][R4.64+0x4] ;  /* 0x0000040a04157981 */ /* 0x000ee2000c1e1900 */
[----:B------:R-:W-:-:S03]  /*06a0*/  IMAD.WIDE R8, R23, 0x4, R6 ;  /* 0x0000000417087825 */ /* 0x000fc600078e0206 */
[----:B------:R-:W3:Y:S04]  /*06b0*/  LDG.E R25, desc[UR10][R4.64+0x8] ;  /* 0x0000080a04197981 */ /* 0x000ee8000c1e1900 */
[----:B------:R-:W3:Y:S04]  /*06c0*/  LDG.E R26, desc[UR10][R6.64] ;  /* 0x0000000a061a7981 */ /* 0x000ee8000c1e1900 */
[----:B------:R-:W3:Y:S04]  /*06d0*/  LDG.E R27, desc[UR10][R4.64+0xc] ;  /* 0x00000c0a041b7981 */ /* 0x000ee8000c1e1900 */
[----:B------:R-:W3:Y:S01]  /*06e0*/  LDG.E R8, desc[UR10][R8.64] ;  /* 0x0000000a08087981 */ /* 0x000ee2000c1e1900 */
[----:B------:R-:W-:Y:S01]  /*06f0*/  UIADD3 UR5, UPT, UPT, UR5, 0x4, URZ ;  /* 0x0000000405057890 */ /* 0x000fe2000fffe0ff */
[----:B----45:R-:W-:-:S04]  /*0700*/  FMUL R13, R16, R13 ;  /* 0x0000000d100d7220 */ /* 0x030fc80000400000 */
[----:B--2---:R-:W-:Y:S01]  /*0710*/  FFMA R13, R13, R15, R24 ;  /* 0x0000000f0d0d7223 */ /* 0x004fe20000000018 */
[----:B---3--:R-:W-:-:S04]  /*0720*/  FMUL R10, R16, R21 ;  /* 0x00000015100a7220 */ /* 0x008fc80000400000 */
[----:B------:R-:W-:Y:S01]  /*0730*/  FFMA R10, R10, R20, R13 ;  /* 0x000000140a0a7223 */ /* 0x000fe2000000000d */
[----:B------:R-:W-:-:S04]  /*0740*/  FMUL R25, R16, R25 ;  /* 0x0000001910197220 */ /* 0x000fc80000400000 */
[----:B------:R-:W-:Y:S01]  /*0750*/  FFMA R10, R25, R26, R10 ;  /* 0x0000001a190a7223 */ /* 0x000fe2000000000a */
[----:B------:R-:W-:-:S04]  /*0760*/  FMUL R27, R16, R27 ;  /* 0x0000001b101b7220 */ /* 0x000fc80000400000 */
[----:B------:R-:W-:-:S07]  /*0770*/  FFMA R24, R27, R8, R10 ;  /* 0x000000081b187223 */ /* 0x000fce000000000a */
.L_x_12:
[----:B------:R-:W-:Y:S05]  /*0780*/  BRA.U !UP1, `(.L_x_11) ;  /* 0x0000000109847547 */ /* 0x000fea000b800000 */
[----:B------:R-:W-:Y:S01]  /*0790*/  UISETP.NE.AND UP1, UPT, UR6, 0x1, UPT ;  /* 0x000000010600788c */ /* 0x000fe2000bf25270 */
[----:B------:R-:W-:-:S08]  /*07a0*/  LOP3.LUT P1, RZ, R22, 0x1, RZ, 0xc0, !PT ;  /* 0x0000000116ff7812 */ /* 0x000fd0000782c0ff */
[----:B------:R-:W-:Y:S05]  /*07b0*/  BRA.U !UP1, `(.L_x_13) ;  /* 0x0000000109507547 */ /* 0x000fea000b800000 */
[----:B------:R-:W1:Y:S01]  /*07c0*/  LDC.64 R6, c[0x0][0x388] ;  /* 0x0000e200ff067b82 */ /* 0x000e620000000a00 */
[C---:B------:R-:W-:Y:S02]  /*07d0*/  IADD3 R9, PT, PT, R17.reuse, UR5, RZ ;  /* 0x0000000511097c10 */ /* 0x040fe4000fffe0ff */
[----:B------:R-:W-:-:S04]  /*07e0*/  IADD3 R10, P2, PT, R17, UR5, RZ ;  /* 0x00000005110a7c10 */ /* 0x000fc8000ff5e0ff */
[----:B------:R-:W-:Y:S01]  /*07f0*/  IADD3.X R11, PT, PT, RZ, RZ, RZ, P2, !PT ;  /* 0x000000ffff0b7210 */ /* 0x000fe200017fe4ff */
[----:B0-----:R-:W0:Y:S01]  /*0800*/  LDC.64 R4, c[0x0][0x388] ;  /* 0x0000e200ff047b82 */ /* 0x001e220000000a00 */
[----:B-1----:R-:W-:-:S04]  /*0810*/  IMAD.WIDE.U32 R8, R9, 0x4, R6 ;  /* 0x0000000409087825 */ /* 0x002fc800078e0006 */
[----:B------:R-:W-:Y:S02]  /*0820*/  IMAD R7, R23, UR5, R14 ;  /* 0x0000000517077c24 */ /* 0x000fe4000f8e020e */
[----:B------:R-:W2:Y:S01]  /*0830*/  LDG.E R9, desc[UR10][R8.64] ;  /* 0x0000000a08097981 */ /* 0x000ea2000c1e1900 */
[----:B0-----:R-:W-:Y:S01]  /*0840*/  LEA R4, P2, R10, R4, 0x2 ;  /* 0x000000040a047211 */ /* 0x001fe200078410ff */
[----:B------:R-:W-:-:S03]  /*0850*/  IMAD.WIDE R6, R7, 0x4, R2 ;  /* 0x0000000407067825 */ /* 0x000fc600078e0202 */
[----:B------:R-:W-:Y:S02]  /*0860*/  LEA.HI.X R5, R10, R5, R11, 0x2, P2 ;  /* 0x000000050a057211 */ /* 0x000fe400010f140b */
[----:B------:R-:W3:Y:S01]  /*0870*/  LDG.E R12, desc[UR10][R6.64] ;  /* 0x0000000a060c7981 */ /* 0x000ee2000c1e1900 */
[----:B------:R-:W-:-:S03]  /*0880*/  IMAD.WIDE R10, R23, 0x4, R6 ;  /* 0x00000004170a7825 */ /* 0x000fc600078e0206 */
[----:B------:R-:W4:Y:S04]  /*0890*/  LDG.E R5, desc[UR10][R4.64+0x4] ;  /* 0x0000040a04057981 */ /* 0x000f28000c1e1900 */
[----:B------:R-:W4:Y:S01]  /*08a0*/  LDG.E R10, desc[UR10][R10.64] ;  /* 0x0000000a0a0a7981 */ /* 0x000f22000c1e1900 */
[----:B------:R-:W-:Y:S01]  /*08b0*/  UIADD3 UR5, UPT, UPT, UR5, 0x2, URZ ;  /* 0x0000000205057890 */ /* 0x000fe2000fffe0ff */
[----:B--2--5:R-:W-:-:S04]  /*08c0*/  FMUL R13, R16, R9 ;  /* 0x00000009100d7220 */ /* 0x024fc80000400000 */
[----:B---3--:R-:W-:Y:S01]  /*08d0*/  FFMA R12, R13, R12, R24 ;  /* 0x0000000c0d0c7223 */ /* 0x008fe20000000018 */
[----:B----4-:R-:W-:-:S04]  /*08e0*/  FMUL R13, R16, R5 ;  /* 0x00000005100d7220 */ /* 0x010fc80000400000 */
[----:B------:R-:W-:-:S07]  /*08f0*/  FFMA R24, R13, R10, R12 ;  /* 0x0000000a0d187223 */ /* 0x000fce000000000c */
.L_x_13:
[----:B------:R-:W-:Y:S05]  /*0900*/  @!P1 BRA `(.L_x_11) ;  /* 0x0000000000249947 */ /* 0x000fea0003800000 */
[----:B0-----:R-:W0:Y:S01]  /*0910*/  LDC.64 R4, c[0x0][0x388] ;  /* 0x0000e200ff047b82 */ /* 0x001e220000000a00 */
[----:B------:R-:W-:Y:S01]  /*0920*/  IADD3 R17, PT, PT, R17, UR5, RZ ;  /* 0x0000000511117c10 */ /* 0x000fe2000fffe0ff */
[----:B------:R-:W-:-:S04]  /*0930*/  IMAD R23, R23, UR5, R14 ;  /* 0x0000000517177c24 */ /* 0x000fc8000f8e020e */
[----:B------:R-:W-:-:S06]  /*0940*/  IMAD.WIDE R2, R23, 0x4, R2 ;  /* 0x0000000417027825 */ /* 0x000fcc00078e0202 */
[----:B------:R-:W2:Y:S01]  /*0950*/  LDG.E R2, desc[UR10][R2.64] ;  /* 0x0000000a02027981 */ /* 0x000ea2000c1e1900 */
[----:B0-----:R-:W-:-:S06]  /*0960*/  IMAD.WIDE.U32 R4, R17, 0x4, R4 ;  /* 0x0000000411047825 */ /* 0x001fcc00078e0004 */
[----:B------:R-:W3:Y:S02]  /*0970*/  LDG.E R5, desc[UR10][R4.64] ;  /* 0x0000000a04057981 */ /* 0x000ee4000c1e1900 */
[----:B---3-5:R-:W-:-:S04]  /*0980*/  FMUL R7, R16, R5 ;  /* 0x0000000510077220 */ /* 0x028fc80000400000 */
[----:B--2---:R-:W-:-:S07]  /*0990*/  FFMA R24, R7, R2, R24 ;  /* 0x0000000207187223 */ /* 0x004fce0000000018 */
.L_x_11:
[----:B------:R-:W-:Y:S05]  /*09a0*/  @P0 BRA `(.L_x_14) ;  /* 0xfffffff400ec0947 */ /* 0x000fea000383ffff */
.L_x_8:
[----:B------:R-:W1:Y:S01]  /*09b0*/  LDC.64 R2, c[0x0][0x390] ;  /* 0x0000e400ff027b82 */ /* 0x000e620000000a00 */
[----:B------:R-:W0:Y:S02]  /*09c0*/  LDCU UR4, c[0x0][0x39c] ;  /* 0x00007380ff0477ac */ /* 0x000e240008000800 */
[----:B0-----:R-:W-:-:S04]  /*09d0*/  IMAD R5, R0, UR4, R14 ;  /* 0x0000000400057c24 */ /* 0x001fc8000f8e020e */
[----:B-1----:R-:W-:-:S05]  /*09e0*/  IMAD.WIDE R2, R5, 0x4, R2 ;  /* 0x0000000405027825 */ /* 0x002fca00078e0202 */
[----:B------:R-:W-:Y:S01]  /*09f0*/  STG.E desc[UR10][R2.64], R24 ;  /* 0x0000001802007986 */ /* 0x000fe2000c10190a */
[----:B------:R-:W-:Y:S05]  /*0a00*/  EXIT ;  /* 0x000000000000794d */ /* 0x000fea0003800000 */
.L_x_15:
        /* <DEDUP_REMOVED lines=15> */
.L_x_27:


//--------------------- .text._Z44Matrix_Multiplication_AB_Kernel_Your_VersionPKfS0_Pfiii --------------------------
	.section	.text._Z44Matrix_Multiplication_AB_Kernel_Your_VersionPKfS0_Pfiii,"ax",@progbits
	.align	128
        .global         _Z44Matrix_Multiplication_AB_Kernel_Your_VersionPKfS0_Pfiii
        .type           _Z44Matrix_Multiplication_AB_Kernel_Your_VersionPKfS0_Pfiii,@function
        .size           _Z44Matrix_Multiplication_AB_Kernel_Your_VersionPKfS0_Pfiii,(.L_x_28 - _Z44Matrix_Multiplication_AB_Kernel_Your_VersionPKfS0_Pfiii)
        .other          _Z44Matrix_Multiplication_AB_Kernel_Your_VersionPKfS0_Pfiii,@"STO_CUDA_ENTRY STV_DEFAULT"
_Z44Matrix_Multiplication_AB_Kernel_Your_VersionPKfS0_Pfiii:
.text._Z44Matrix_Multiplication_AB_Kernel_Your_VersionPKfS0_Pfiii:
        /* <DEDUP_REMOVED lines=8> */
[----:B------:R-:W4:Y:S01]  /*0080*/  S2R R2, SR_CTAID.Y ;  /* 0x0000000000027919 */ /* 0x000f220000002600 */
[----:B------:R-:W5:Y:S01]  /*0090*/  LDCU UR12, c[0x0][0x364] ;  /* 0x00006c80ff0c77ac */ /* 0x000f620008000800 */
[----:B------:R-:W4:Y:S01]  /*00a0*/  S2R R3, SR_CTAID.X ;  /* 0x0000000000037919 */ /* 0x000f220000002500 */
[----:B------:R-:W5:Y:S01]  /*00b0*/  LDCU UR13, c[0x0][0x360] ;  /* 0x00006c00ff0d77ac */ /* 0x000f620008000800 */
[----:B------:R-:W0:Y:S01]  /*00c0*/  LDCU UR14, c[0x0][0x370] ;  /* 0x00006e00ff0e77ac */ /* 0x000e220008000800 */
[----:B--2---:R-:W-:Y:S01]  /*00d0*/  UISETP.GE.AND UP0, UPT, UR7, 0x20, UPT ;  /* 0x000000200700788c */ /* 0x004fe2000bf06270 */
[----:B------:R-:W2:Y:S01]  /*00e0*/  LDCU.64 UR10, c[0x0][0x358] ;  /* 0x00006b00ff0a77ac */ /* 0x000ea20008000a00 */
[----:B-1----:R-:W-:-:S02]  /*00f0*/  ULEA UR5, UR6, UR5, 0x18 ;  /* 0x0000000506057291 */ /* 0x002fc4000f8ec0ff */
[----:B-----5:R-:W-:-:S04]  /*0100*/  UIMAD UR8, UR12, UR13, URZ ;  /* 0x0000000d0c0872a4 */ /* 0x020fc8000f8e02ff */
[C---:B0-----:R-:W-:Y:S01]  /*0110*/  LEA R5, R6.reuse, UR5, 0x7 ;  /* 0x0000000506057c11 */ /* 0x041fe2000f8e38ff */
[----:B------:R-:W-:-:S03]  /*0120*/  IMAD R20, R6, UR14, RZ ;  /* 0x0000000e06147c24 */ /* 0x000fc6000f8e02ff */
[----:B---3--:R-:W-:-:S05]  /*0130*/  LEA R18, R0, R5, 0x2 ;  /* 0x0000000500127211 */ /* 0x008fca00078e10ff */
[----:B------:R0:W-:Y:S01]  /*0140*/  STS [R18], RZ ;  /* 0x000000ff12007388 */ /* 0x0001e20000000800 */
[----:B--2-4-:R-:W-:Y:S05]  /*0150*/  BRA.U !UP0, `(.L_x_16) ;  /* 0x0000000508ac7547 */ /* 0x014fea000b800000 */
[----:B------:R-:W1:Y:S01]  /*0160*/  LDC.64 R24, c[0x0][0x380] ;  /* 0x0000e000ff187b82 */ /* 0x000e620000000a00 */
[----:B------:R-:W-:Y:S01]  /*0170*/  ULEA UR9, UR6, UR4, 0x18 ;  /* 0x0000000406097291 */ /* 0x000fe2000f8ec0ff */
[----:B------:R-:W-:Y:S01]  /*0180*/  IMAD R5, R2, UR12, R6 ;  /* 0x0000000c02057c24 */ /* 0x000fe2000f8e0206 */
[----:B------:R-:W-:Y:S01]  /*0190*/  USHF.R.S32.HI UR5, URZ, 0x1f, UR7 ;  /* 0x0000001fff057899 */ /* 0x000fe20008011407 */
[----:B------:R-:W-:Y:S01]  /*01a0*/  IADD3 R9, PT, PT, R20, R3, RZ ;  /* 0x0000000314097210 */ /* 0x000fe20007ffe0ff */
[----:B------:R-:W-:Y:S01]  /*01b0*/  UIADD3 UR4, UPT, UPT, UR4, 0x1000, URZ ;  /* 0x0000100004047890 */ /* 0x000fe2000fffe0ff */
[----:B------:R-:W-:Y:S01]  /*01c0*/  IMAD R5, R5, UR13, RZ ;  /* 0x0000000d05057c24 */ /* 0x000fe2000f8e02ff */
[----:B------:R-:W-:Y:S01]  /*01d0*/  ULEA.HI UR5, UR5, UR7, URZ, 0x5 ;  /* 0x0000000705057291 */ /* 0x000fe2000f8f28ff */
[----:B------:R-:W2:Y:S01]  /*01e0*/  LDC.64 R22, c[0x0][0x388] ;  /* 0x0000e200ff167b82 */ /* 0x000ea20000000a00 */
[----:B------:R-:W-:Y:S01]  /*01f0*/  ULEA UR4, UR6, UR4, 0x18 ;  /* 0x0000000406047291 */ /* 0x000fe2000f8ec0ff */
[----:B------:R-:W-:Y:S01]  /*0200*/  LEA R17, R6, UR9, 0x7 ;  /* 0x0000000906117c11 */ /* 0x000fe2000f8e38ff */
[----:B------:R-:W-:Y:S01]  /*0210*/  USHF.R.S32.HI UR5, URZ, 0x5, UR5 ;  /* 0x00000005ff057899 */ /* 0x000fe20008011405 */
[--C-:B------:R-:W-:Y:S01]  /*0220*/  IMAD R4, R9, UR13, R0.reuse ;  /* 0x0000000d09047c24 */ /* 0x100fe2000f8e0200 */
[----:B------:R-:W-:Y:S01]  /*0230*/  UIMAD UR7, UR8, UR14, URZ ;  /* 0x0000000e080772a4 */ /* 0x000fe2000f8e02ff */
[C---:B------:R-:W-:Y:S01]  /*0240*/  LEA R16, R0.reuse, R17, 0x2 ;  /* 0x0000001100107211 */ /* 0x040fe200078e10ff */
[----:B------:R-:W-:Y:S01]  /*0250*/  UIADD3 UR6, UPT, UPT, -UR5, URZ, URZ ;  /* 0x000000ff05067290 */ /* 0x000fe2000fffe1ff */
[----:B------:R-:W-:Y:S01]  /*0260*/  LEA R7, R0, UR4, 0x2 ;  /* 0x0000000400077c11 */ /* 0x000fe2000f8e10ff */
[----:B------:R-:W-:-:S03]  /*0270*/  IMAD R5, R5, UR5, R0 ;  /* 0x0000000505057c24 */ /* 0x000fc6000f8e0200 */
[----:B------:R-:W-:-:S07]  /*0280*/  LEA R6, R6, R7, 0x7 ;  /* 0x0000000706067211 */ /* 0x000fce00078e38ff */
.L_x_17:
[----:B-1----:R-:W-:-:S04]  /*0290*/  IMAD.WIDE R10, R5, 0x4, R24 ;  /* 0x00000004050a7825 */ /* 0x002fc800078e0218 */
[C---:B--23--:R-:W-:Y:S02]  /*02a0*/  IMAD.WIDE R8, R4.reuse, 0x4, R22 ;  /* 0x0000000404087825 */ /* 0x04cfe400078e0216 */
[----:B------:R-:W2:Y:S04]  /*02b0*/  LDG.E R11, desc[UR10][R10.64] ;  /* 0x0000000a0a0b7981 */ /* 0x000ea8000c1e1900 */
[----:B------:R-:W3:Y:S01]  /*02c0*/  LDG.E R9, desc[UR10][R8.64] ;  /* 0x0000000a08097981 */ /* 0x000ee2000c1e1900 */
[----:B------:R-:W-:Y:S01]  /*02d0*/  UIADD3 UR6, UPT, UPT, UR6, 0x1, URZ ;  /* 0x0000000106067890 */ /* 0x000fe2000fffe0ff */
[----:B------:R-:W-:Y:S02]  /*02e0*/  IADD3 R5, PT, PT, R5, UR13, RZ ;  /* 0x0000000d05057c10 */ /* 0x000fe4000fffe0ff */
[----:B------:R-:W-:Y:S01]  /*02f0*/  IADD3 R4, PT, PT, R4, UR7, RZ ;  /* 0x0000000704047c10 */ /* 0x000fe2000fffe0ff */
[----:B------:R-:W-:Y:S01]  /*0300*/  UISETP.NE.AND UP0, UPT, UR6, URZ, UPT ;  /* 0x000000ff0600728c */ /* 0x000fe2000bf05270 */
[----:B--2---:R-:W-:Y:S04]  /*0310*/  STS [R16], R11 ;  /* 0x0000000b10007388 */ /* 0x004fe80000000800 */
[----:B---3--:R-:W-:Y:S01]  /*0320*/  STS [R6], R9 ;  /* 0x0000000906007388 */ /* 0x008fe20000000800 */
[----:B------:R-:W-:Y:S06]  /*0330*/  BAR.SYNC.DEFER_BLOCKING 0x0 ;  /* 0x0000000000007b1d */ /* 0x000fec0000010000 */
[----:B------:R-:W-:Y:S04]  /*0340*/  LDS R21, [R7] ;  /* 0x0000000007157984 */ /* 0x000fe80000000800 */
[----:B------:R-:W-:Y:S04]  /*0350*/  LDS R27, [R18] ;  /* 0x00000000121b7984 */ /* 0x000fe80000000800 */
[----:B------:R-:W1:Y:S04]  /*0360*/  LDS.128 R12, [R17] ;  /* 0x00000000110c7984 */ /* 0x000e680000000c00 */
[----:B------:R-:W2:Y:S04]  /*0370*/  LDS R29, [R7+0x80] ;  /* 0x00008000071d7984 */ /* 0x000ea80000000800 */
[----:B------:R-:W3:Y:S04]  /*0380*/  LDS R19, [R7+0x100] ;  /* 0x0001000007137984 */ /* 0x000ee80000000800 */
[----:B------:R-:W-:Y:S01]  /*0390*/  LDS.128 R8, [R17+0x10] ;  /* 0x0000100011087984 */ /* 0x000fe20000000c00 */
[----:B-1----:R-:W-:-:S03]  /*03a0*/  FFMA R26, R12, R21, R27 ;  /* 0x000000150c1a7223 */ /* 0x002fc6000000001b */
[----:B------:R-:W1:Y:S01]  /*03b0*/  LDS R12, [R7+0x180] ;  /* 0x00018000070c7984 */ /* 0x000e620000000800 */
[----:B--2---:R-:W-:-:S03]  /*03c0*/  FFMA R28, R29, R13, R26 ;  /* 0x0000000d1d1c7223 */ /* 0x004fc6000000001a */
[----:B------:R-:W2:Y:S01]  /*03d0*/  LDS R21, [R7+0x200] ;  /* 0x0002000007157984 */ /* 0x000ea20000000800 */
[----:B---3--:R-:W-:-:S03]  /*03e0*/  FFMA R13, R19, R14, R28 ;  /* 0x0000000e130d7223 */ /* 0x008fc6000000001c */
[----:B------:R-:W3:Y:S04]  /*03f0*/  LDS R26, [R7+0x280] ;  /* 0x00028000071a7984 */ /* 0x000ee80000000800 */
[----:B------:R-:W4:Y:S01]  /*0400*/  LDS R19, [R7+0x300] ;  /* 0x0003000007137984 */ /* 0x000f220000000800 */
[----:B-1----:R-:W-:-:S04]  /*0410*/  FFMA R13, R12, R15, R13 ;  /* 0x0000000f0c0d7223 */ /* 0x002fc8000000000d */
[----:B--2---:R-:W-:Y:S02]  /*0420*/  FFMA R13, R8, R21, R13 ;  /* 0x00000015080d7223 */ /* 0x004fe4000000000d */
[----:B------:R-:W1:Y:S02]  /*0430*/  LDS R8, [R7+0x380] ;  /* 0x0003800007087984 */ /* 0x000e640000000800 */
[----:B---3--:R-:W-:Y:S02]  /*0440*/  FFMA R28, R26, R9, R13 ;  /* 0x000000091a1c7223 */ /* 0x008fe4000000000d */
[----:B------:R-:W-:Y:S02]  /*0450*/  LDS R21, [R7+0x400] ;  /* 0x0004000007157984 */ /* 0x000fe40000000800 */
[----:B----4-:R-:W-:Y:S02]  /*0460*/  FFMA R9, R19, R10, R28 ;  /* 0x0000000a13097223 */ /* 0x010fe4000000001c */
[----:B------:R-:W2:Y:S04]  /*0470*/  LDS.128 R12, [R17+0x20] ;  /* 0x00002000110c7984 */ /* 0x000ea80000000c00 */
        /* <DEDUP_REMOVED lines=46> */
[----:B------:R-:W4:Y:S04]  /*0760*/  LDS R26, [R7+0xf00] ;  /* 0x000f0000071a7984 */ /* 0x000f280000000800 */
[----:B------:R-:W5:Y:S01]  /*0770*/  LDS R14, [R7+0xf80] ;  /* 0x000f8000070e7984 */ /* 0x000f620000000800 */
[----:B-1----:R-:W-:-:S04]  /*0780*/  FFMA R15, R12, R15, R19 ;  /* 0x0000000f0c0f7223 */ /* 0x002fc80000000013 */
[----:B--2---:R-:W-:-:S04]  /*0790*/  FFMA R8, R8, R13, R15 ;  /* 0x0000000d08087223 */ /* 0x004fc8000000000f */
[----:B---3--:R-:W-:-:S04]  /*07a0*/  FFMA R9, R21, R9, R8 ;  /* 0x0000000915097223 */ /* 0x008fc80000000008 */
[----:B----4-:R-:W-:-:S04]  /*07b0*/  FFMA R9, R26, R10, R9 ;  /* 0x0000000a1a097223 */ /* 0x010fc80000000009 */
[----:B-----5:R-:W-:-:S05]  /*07c0*/  FFMA R9, R14, R11, R9 ;  /* 0x0000000b0e097223 */ /* 0x020fca0000000009 */
[----:B------:R3:W-:Y:S01]  /*07d0*/  STS [R18], R9 ;  /* 0x0000000912007388 */ /* 0x0007e20000000800 */
[----:B------:R-:W-:Y:S06]  /*07e0*/  BAR.SYNC.DEFER_BLOCKING 0x0 ;  /* 0x0000000000007b1d */ /* 0x000fec0000010000 */
[----:B------:R-:W-:Y:S05]  /*07f0*/  BRA.U UP0, `(.L_x_17) ;  /* 0xfffffff900a47547 */ /* 0x000fea000b83ffff */
[----:B------:R1:W2:Y:S02]  /*0800*/  LDS R7, [R18] ;  /* 0x0000000012077984 */ /* 0x0002a40000000800 */
.L_x_16:
[----:B------:R-:W4:Y:S01]  /*0810*/  LDC.64 R4, c[0x0][0x390] ;  /* 0x0000e400ff047b82 */ /* 0x000f220000000a00 */
[----:B------:R-:W-:Y:S02]  /*0820*/  IMAD R3, R3, UR13, R0 ;  /* 0x0000000d03037c24 */ /* 0x000fe4000f8e0200 */
[----:B------:R-:W-:Y:S02]  /*0830*/  IMAD R2, R2, UR14, RZ ;  /* 0x0000000e02027c24 */ /* 0x000fe4000f8e02ff */
[----:B------:R-:W-:-:S04]  /*0840*/  IMAD R3, R20, UR13, R3 ;  /* 0x0000000d14037c24 */ /* 0x000fc8000f8e0203 */
[----:B------:R-:W-:-:S04]  /*0850*/  IMAD R3, R2, UR8, R3 ;  /* 0x0000000802037c24 */ /* 0x000fc8000f8e0203 */
[----:B----4-:R-:W-:-:S05]  /*0860*/  IMAD.WIDE R2, R3, 0x4, R4 ;  /* 0x0000000403027825 */ /* 0x010fca00078e0204 */
[----:B--2---:R-:W-:Y:S01]  /*0870*/  STG.E desc[UR10][R2.64], R7 ;  /* 0x0000000702007986 */ /* 0x004fe2000c10190a */
[----:B------:R-:W-:Y:S05]  /*0880*/  EXIT ;  /* 0x000000000000794d */ /* 0x000fea0003800000 */
.L_x_18:
        /* <DEDUP_REMOVED lines=15> */
.L_x_28:


//--------------------- .text._Z39Matrix_Multiplication_AB_Kernel_PoormanPKfS0_Pfiii --------------------------
	.section	.text._Z39Matrix_Multiplication_AB_Kernel_PoormanPKfS0_Pfiii,"ax",@progbits
	.align	128
        .global         _Z39Matrix_Multiplication_AB_Kernel_PoormanPKfS0_Pfiii
        .type           _Z39Matrix_Multiplication_AB_Kernel_PoormanPKfS0_Pfiii,@function
        .size           _Z39Matrix_Multiplication_AB_Kernel_PoormanPKfS0_Pfiii,(.L_x_29 - _Z39Matrix_Multiplication_AB_Kernel_PoormanPKfS0_Pfiii)
        .other          _Z39Matrix_Multiplication_AB_Kernel_PoormanPKfS0_Pfiii,@"STO_CUDA_ENTRY STV_DEFAULT"
_Z39Matrix_Multiplication_AB_Kernel_PoormanPKfS0_Pfiii:
.text._Z39Matrix_Multiplication_AB_Kernel_PoormanPKfS0_Pfiii:
[----:B------:R-:W-:Y:S08]  /*0000*/  LDC R1, c[0x0][0x37c] ;  /* 0x0000df00ff017b82 */ /* 0x000ff00000000800 */
[----:B------:R-:W0:Y:S01]  /*0010*/  LDC R0, c[0x0][0x39c] ;  /* 0x0000e700ff007b82 */ /* 0x000e220000000800 */
[----:B------:R-:W1:Y:S01]  /*0020*/  S2R R2, SR_TID.X ;  /* 0x0000000000027919 */ /* 0x000e620000002100 */
[----:B------:R-:W2:Y:S01]  /*0030*/  LDCU.64 UR6, c[0x0][0x358] ;  /* 0x00006b00ff0677ac */ /* 0x000ea20008000a00 */
[----:B------:R-:W-:Y:S01]  /*0040*/  HFMA2 R25, -RZ, RZ, 0, 0 ;  /* 0x00000000ff197431 */ /* 0x000fe200000001ff */
[----:B------:R-:W3:Y:S04]  /*0050*/  S2R R3, SR_TID.Y ;  /* 0x0000000000037919 */ /* 0x000ee80000002200 */
[----:B------:R-:W1:Y:S08]  /*0060*/  LDC R15, c[0x0][0x360] ;  /* 0x0000d800ff0f7b82 */ /* 0x000e700000000800 */
[----:B------:R-:W1:Y:S08]  /*0070*/  S2UR UR4, SR_CTAID.X ;  /* 0x00000000000479c3 */ /* 0x000e700000002500 */
[----:B------:R-:W3:Y:S01]  /*0080*/  S2UR UR5, SR_CTAID.Y ;  /* 0x00000000000579c3 */ /* 0x000ee20000002600 */
[----:B0-----:R-:W-:-:S07]  /*0090*/  ISETP.GE.AND P0, PT, R0, 0x1, PT ;  /* 0x000000010000780c */ /* 0x001fce0003f06270 */
[----:B------:R-:W3:Y:S01]  /*00a0*/  LDC R14, c[0x0][0x364] ;  /* 0x0000d900ff0e7b82 */ /* 0x000ee20000000800 */
[----:B-1----:R-:W-:Y:S02]  /*00b0*/  IMAD R15, R15, UR4, R2 ;  /* 0x000000040f0f7c24 */ /* 0x002fe4000f8e0202 */
[----:B---3--:R-:W-:-:S03]  /*00c0*/  IMAD R14, R14, UR5, R3 ;  /* 0x000000050e0e7c24 */ /* 0x008fc6000f8e0203 */
[----:B--2---:R-:W-:Y:S05]  /*00d0*/  @!P0 BRA `(.L_x_19) ;  /* 0x0000000400c88947 */ /* 0x004fea0003800000 */
[C---:B------:R-:W-:Y:S01]  /*00e0*/  ISETP.GE.U32.AND P1, PT, R0.reuse, 0x8, PT ;  /* 0x000000080000780c */ /* 0x040fe20003f26070 */
[----:B------:R-:W-:Y:S01]  /*00f0*/  IMAD R17, R15, R0, RZ ;  /* 0x000000000f117224 */ /* 0x000fe200078e02ff */
[----:B------:R-:W-:Y:S02]  /*0100*/  LOP3.LUT R24, R0, 0x7, RZ, 0xc0, !PT ;  /* 0x0000000700187812 */ /* 0x000fe400078ec0ff */
[----:B------:R-:W-:Y:S02]  /*0110*/  MOV R25, RZ ;  /* 0x000000ff00197202 */ /* 0x000fe40000000f00 */
[----:B------:R-:W-:Y:S02]  /*0120*/  ISETP.NE.AND P0, PT, R24, RZ, PT ;  /* 0x000000ff1800720c */ /* 0x000fe40003f05270 */
[----:B------:R-:W-:-:S05]  /*0130*/  MOV R18, RZ ;  /* 0x000000ff00127202 */ /* 0x000fca0000000f00 */
[----:B------:R-:W-:Y:S06]  /*0140*/  @!P1 BRA `(.L_x_20) ;  /* 0x0000000000c89947 */ /* 0x000fec0003800000 */
[----:B------:R-:W0:Y:S01]  /*0150*/  LDCU.64 UR4, c[0x0][0x380] ;  /* 0x00007000ff0477ac */ /* 0x000e220008000a00 */
[----:B------:R-:W-:Y:S02]  /*0160*/  LOP3.LUT R18, R0, 0x7ffffff8, RZ, 0xc0, !PT ;  /* 0x7ffffff800127812 */ /* 0x000fe400078ec0ff */
[----:B------:R-:W-:Y:S02]  /*0170*/  MOV R25, RZ ;  /* 0x000000ff00197202 */ /* 0x000fe40000000f00 */
[----:B------:R-:W-:Y:S02]  /*0180*/  MOV R16, R17 ;  /* 0x0000001100107202 */ /* 0x000fe40000000f00 */
[----:B------:R-:W-:Y:S02]  /*0190*/  MOV R20, R14 ;  /* 0x0000000e00147202 */ /* 0x000fe40000000f00 */
[----:B------:R-:W-:Y:S01]  /*01a0*/  IADD3 R19, PT, PT, -R18, RZ, RZ ;  /* 0x000000ff12137210 */ /* 0x000fe20007ffe1ff */
[----:B0-----:R-:W-:-:S04]  /*01b0*/  UIADD3 UR4, UP0, UPT, UR4, 0x10, URZ ;  /* 0x0000001004047890 */ /* 0x001fc8000ff1e0ff */
[----:B------:R-:W-:-:S12]  /*01c0*/  UIADD3.X UR5, UPT, UPT, URZ, UR5, URZ, UP0, !UPT ;  /* 0x00000005ff057290 */ /* 0x000fd800087fe4ff */
.L_x_21:
[----:B------:R-:W0:Y:S01]  /*01d0*/  LDC.64 R10, c[0x0][0x388] ;  /* 0x0000e200ff0a7b82 */ /* 0x000e220000000a00 */
[----:B------:R-:W-:Y:S02]  /*01e0*/  MOV R2, UR4 ;  /* 0x0000000400027c02 */ /* 0x000fe40008000f00 */
[----:B------:R-:W-:-:S03]  /*01f0*/  MOV R3, UR5 ;  /* 0x0000000500037c02 */ /* 0x000fc60008000f00 */
[----:B------:R-:W-:Y:S02]  /*0200*/  IMAD.WIDE R2, R16, 0x4, R2 ;  /* 0x0000000410027825 */ /* 0x000fe400078e0202 */
[----:B------:R-:W1:Y:S03]  /*0210*/  LDC R23, c[0x0][0x3a0] ;  /* 0x0000e800ff177b82 */ /* 0x000e660000000800 */
[----:B------:R-:W2:Y:S04]  /*0220*/  LDG.E R26, desc[UR6][R2.64+-0x10] ;  /* 0xfffff006021a7981 */ /* 0x000ea8000c1e1900 */
[----:B------:R-:W3:Y:S04]  /*0230*/  LDG.E R22, desc[UR6][R2.64+-0xc] ;  /* 0xfffff40602167981 */ /* 0x000ee8000c1e1900 */
[----:B------:R-:W4:Y:S01]  /*0240*/  LDG.E R27, desc[UR6][R2.64+-0x8] ;  /* 0xfffff806021b7981 */ /* 0x000f22000c1e1900 */
[----:B0-----:R-:W-:-:S05]  /*0250*/  IMAD.WIDE R10, R20, 0x4, R10 ;  /* 0x00000004140a7825 */ /* 0x001fca00078e020a */
[----:B------:R0:W2:Y:S01]  /*0260*/  LDG.E R28, desc[UR6][R10.64] ;  /* 0x000000060a1c7981 */ /* 0x0000a2000c1e1900 */
[----:B-1----:R-:W-:-:S05]  /*0270*/  IMAD.WIDE R12, R23, 0x4, R10 ;  /* 0x00000004170c7825 */ /* 0x002fca00078e020a */
[----:B------:R1:W3:Y:S01]  /*0280*/  LDG.E R21, desc[UR6][R12.64] ;  /* 0x000000060c157981 */ /* 0x0002e2000c1e1900 */
[----:B------:R-:W-:-:S04]  /*0290*/  IMAD.WIDE R8, R23, 0x4, R12 ;  /* 0x0000000417087825 */ /* 0x000fc800078e020c */
[C---:B------:R-:W-:Y:S02]  /*02a0*/  IMAD.WIDE R6, R23.reuse, 0x4, R8 ;  /* 0x0000000417067825 */ /* 0x040fe400078e0208 */
[----:B------:R-:W4:Y:S02]  /*02b0*/  LDG.E R8, desc[UR6][R8.64] ;  /* 0x0000000608087981 */ /* 0x000f24000c1e1900 */
[C---:B------:R-:W-:Y:S02]  /*02c0*/  IMAD.WIDE R4, R23.reuse, 0x4, R6 ;  /* 0x0000000417047825 */ /* 0x040fe400078e0206 */
[----:B------:R5:W4:Y:S02]  /*02d0*/  LDG.E R29, desc[UR6][R6.64] ;  /* 0x00000006061d7981 */ /* 0x000b24000c1e1900 */
[C---:B0-----:R-:W-:Y:S02]  /*02e0*/  IMAD.WIDE R10, R23.reuse, 0x4, R4 ;  /* 0x00000004170a7825 */ /* 0x041fe400078e0204 */
[----:B------:R-:W4:Y:S04]  /*02f0*/  LDG.E R9, desc[UR6][R2.64+0x8] ;  /* 0x0000080602097981 */ /* 0x000f28000c1e1900 */
[----:B------:R-:W4:Y:S01]  /*0300*/  LDG.E R5, desc[UR6][R4.64] ;  /* 0x0000000604057981 */ /* 0x000f22000c1e1900 */
[----:B-1----:R-:W-:-:S03]  /*0310*/  IMAD.WIDE R12, R23, 0x4, R10 ;  /* 0x00000004170c7825 */ /* 0x002fc600078e020a */
[----:B------:R-:W4:Y:S01]  /*0320*/  LDG.E R4, desc[UR6][R2.64] ;  /* 0x0000000602047981 */ /* 0x000f22000c1e1900 */
[----:B-----5:R-:W-:-:S06]  /*0330*/  IMAD.WIDE R6, R23, 0x4, R12 ;  /* 0x0000000417067825 */ /* 0x020fcc00078e020c */
[----:B------:R-:W5:Y:S01]  /*0340*/  LDG.E R7, desc[UR6][R6.64] ;  /* 0x0000000606077981 */ /* 0x000f62000c1e1900 */
[----:B--2---:R-:W-:-:S03]  /*0350*/  FFMA R25, R26, R28, R25 ;  /* 0x0000001c1a197223 */ /* 0x004fc60000000019 */
[----:B------:R-:W2:Y:S04]  /*0360*/  LDG.E R26, desc[UR6][R2.64+-0x4] ;  /* 0xfffffc06021a7981 */ /* 0x000ea8000c1e1900 */
[----:B------:R-:W5:Y:S04]  /*0370*/  LDG.E R28, desc[UR6][R10.64] ;  /* 0x000000060a1c7981 */ /* 0x000f68000c1e1900 */
[----:B------:R-:W5:Y:S04]  /*0380*/  LDG.E R11, desc[UR6][R2.64+0x4] ;  /* 0x00000406020b7981 */ /* 0x000f68000c1e1900 */
[----:B------:R-:W5:Y:S04]  /*0390*/  LDG.E R10, desc[UR6][R2.64+0xc] ;  /* 0x00000c06020a7981 */ /* 0x000f68000c1e1900 */
[----:B------:R-:W5:Y:S01]  /*03a0*/  LDG.E R2, desc[UR6][R12.64] ;  /* 0x000000060c027981 */ /* 0x000f62000c1e1900 */
[----:B---3--:R-:W-:Y:S01]  /*03b0*/  FFMA R22, R22, R21, R25 ;  /* 0x0000001516167223 */ /* 0x008fe20000000019 */
[----:B------:R-:W-:-:S03]  /*03c0*/  IADD3 R19, PT, PT, R19, 0x8, RZ ;  /* 0x0000000813137810 */ /* 0x000fc60007ffe0ff */
[----:B----4-:R-:W-:Y:S01]  /*03d0*/  FFMA R27, R27, R8, R22 ;  /* 0x000000081b1b7223 */ /* 0x010fe20000000016 */
[----:B------:R-:W-:Y:S02]  /*03e0*/  ISETP.NE.AND P1, PT, R19, RZ, PT ;  /* 0x000000ff1300720c */ /* 0x000fe40003f25270 */
[----:B------:R-:W-:Y:S02]  /*03f0*/  LEA R20, R23, R20, 0x3 ;  /* 0x0000001417147211 */ /* 0x000fe400078e18ff */
[----:B------:R-:W-:Y:S01]  /*0400*/  IADD3 R16, PT, PT, R16, 0x8, RZ ;  /* 0x0000000810107810 */ /* 0x000fe20007ffe0ff */
[----:B--2---:R-:W-:-:S04]  /*0410*/  FFMA R27, R26, R29, R27 ;  /* 0x0000001d1a1b7223 */ /* 0x004fc8000000001b */
[----:B------:R-:W-:-:S04]  /*0420*/  FFMA R4, R4, R5, R27 ;  /* 0x0000000504047223 */ /* 0x000fc8000000001b */
[----:B-----5:R-:W-:-:S04]  /*0430*/  FFMA R4, R11, R28, R4 ;  /* 0x0000001c0b047223 */ /* 0x020fc80000000004 */
[----:B------:R-:W-:-:S04]  /*0440*/  FFMA R9, R9, R2, R4 ;  /* 0x0000000209097223 */ /* 0x000fc80000000004 */
[----:B------:R-:W-:Y:S01]  /*0450*/  FFMA R25, R10, R7, R9 ;  /* 0x000000070a197223 */ /* 0x000fe20000000009 */
[----:B------:R-:W-:Y:S06]  /*0460*/  @P1 BRA `(.L_x_21) ;  /* 0xfffffffc00581947 */ /* 0x000fec000383ffff */
.L_x_20:
[----:B------:R-:W-:Y:S05]  /*0470*/  @!P0 BRA `(.L_x_19) ;  /* 0x0000000000e08947 */ /* 0x000fea0003800000 */
[----:B------:R-:W-:Y:S02]  /*0480*/  ISETP.GE.U32.AND P0, PT, R24, 0x4, PT ;  /* 0x000000041800780c */ /* 0x000fe40003f06070 */
[----:B------:R-:W-:-:S04]  /*0490*/  LOP3.LUT R16, R0, 0x3, RZ, 0xc0, !PT ;  /* 0x0000000300107812 */ /* 0x000fc800078ec0ff */
[----:B------:R-:W-:-:S07]  /*04a0*/  ISETP.NE.AND P1, PT, R16, RZ, PT ;  /* 0x000000ff1000720c */ /* 0x000fce0003f25270 */
[----:B------:R-:W-:Y:S06]  /*04b0*/  @!P0 BRA `(.L_x_22) ;  /* 0x00000000005c8947 */ /* 0x000fec0003800000 */
[----:B------:R-:W0:Y:S01]  /*04c0*/  LDC R19, c[0x0][0x3a0] ;  /* 0x0000e800ff137b82 */ /* 0x000e220000000800 */
[----:B------:R-:W-:-:S07]  /*04d0*/  IADD3 R5, PT, PT, R17, R18, RZ ;  /* 0x0000001211057210 */ /* 0x000fce0007ffe0ff */
[----:B------:R-:W1:Y:S08]  /*04e0*/  LDC.64 R8, c[0x0][0x388] ;  /* 0x0000e200ff087b82 */ /* 0x000e700000000a00 */
[----:B------:R-:W2:Y:S01]  /*04f0*/  LDC.64 R2, c[0x0][0x380] ;  /* 0x0000e000ff027b82 */ /* 0x000ea20000000a00 */
[----:B0-----:R-:W-:-:S04]  /*0500*/  IMAD R7, R18, R19, R14 ;  /* 0x0000001312077224 */ /* 0x001fc800078e020e */
[----:B-1----:R-:W-:-:S04]  /*0510*/  IMAD.WIDE R8, R7, 0x4, R8 ;  /* 0x0000000407087825 */ /* 0x002fc800078e0208 */
[----:B------:R-:W-:Y:S02]  /*0520*/  IMAD.WIDE R10, R19, 0x4, R8 ;  /* 0x00000004130a7825 */ /* 0x000fe400078e0208 */
[----:B------:R-:W3:Y:S02]  /*0530*/  LDG.E R8, desc[UR6][R8.64] ;  /* 0x0000000608087981 */ /* 0x000ee4000c1e1900 */
[----:B--2---:R-:W-:-:S04]  /*0540*/  IMAD.WIDE R2, R5, 0x4, R2 ;  /* 0x0000000405027825 */ /* 0x004fc800078e0202 */
[C---:B------:R-:W-:Y:S01]  /*0550*/  IMAD.WIDE R4, R19.reuse, 0x4, R10 ;  /* 0x0000000413047825 */ /* 0x040fe200078e020a */
[----:B------:R-:W3:Y:S04]  /*0560*/  LDG.E R12, desc[UR6][R2.64] ;  /* 0x00000006020c7981 */ /* 0x000ee8000c1e1900 */
[----:B------:R-:W2:Y:S01]  /*0570*/  LDG.E R10, desc[UR6][R10.64] ;  /* 0x000000060a0a7981 */ /* 0x000ea2000c1e1900 */
[----:B------:R-:W-:-:S03]  /*0580*/  IMAD.WIDE R6, R19, 0x4, R4 ;  /* 0x0000000413067825 */ /* 0x000fc600078e0204 */
[----:B------:R-:W2:Y:S04]  /*0590*/  LDG.E R13, desc[UR6][R2.64+0x4] ;  /* 0x00000406020d7981 */ /* 0x000ea8000c1e1900 */
[----:B------:R-:W4:Y:S04]  /*05a0*/  LDG.E R20, desc[UR6][R4.64] ;  /* 0x0000000604147981 */ /* 0x000f28000c1e1900 */
[----:B------:R-:W4:Y:S04]  /*05b0*/  LDG.E R19, desc[UR6][R2.64+0x8] ;  /* 0x0000080602137981 */ /* 0x000f28000c1e1900 */
[----:B------:R-:W5:Y:S04]  /*05c0*/  LDG.E R21, desc[UR6][R2.64+0xc] ;  /* 0x00000c0602157981 */ /* 0x000f68000c1e1900 */
[----:B------:R-:W5:Y:S01]  /*05d0*/  LDG.E R6, desc[UR6][R6.64] ;  /* 0x0000000606067981 */ /* 0x000f62000c1e1900 */
[----:B------:R-:W-:Y:S01]  /*05e0*/  IADD3 R18, PT, PT, R18, 0x4, RZ ;  /* 0x0000000412127810 */ /* 0x000fe20007ffe0ff */
[----:B---3--:R-:W-:-:S04]  /*05f0*/  FFMA R12, R12, R8, R25 ;  /* 0x000000080c0c7223 */ /* 0x008fc80000000019 */
[----:B--2---:R-:W-:-:S04]  /*0600*/  FFMA R12, R13, R10, R12 ;  /* 0x0000000a0d0c7223 */ /* 0x004fc8000000000c */
[----:B----4-:R-:W-:-:S04]  /*0610*/  FFMA R12, R19, R20, R12 ;  /* 0x00000014130c7223 */ /* 0x010fc8000000000c */
[----:B-----5:R-:W-:-:S07]  /*0620*/  FFMA R25, R21, R6, R12 ;  /* 0x0000000615197223 */ /* 0x020fce000000000c */
.L_x_22:
[----:B------:R-:W-:Y:S05]  /*0630*/  @!P1 BRA `(.L_x_19) ;  /* 0x0000000000709947 */ /* 0x000fea0003800000 */
[----:B------:R-:W-:Y:S01]  /*0640*/  ISETP.NE.AND P0, PT, R16, 0x1, PT ;  /* 0x000000011000780c */ /* 0x000fe20003f05270 */
[----:B------:R-:W0:Y:S01]  /*0650*/  LDC.64 R10, c[0x0][0x388] ;  /* 0x0000e200ff0a7b82 */ /* 0x000e220000000a00 */
[----:B------:R-:W-:-:S04]  /*0660*/  LOP3.LUT R0, R0, 0x1, RZ, 0xc0, !PT ;  /* 0x0000000100007812 */ /* 0x000fc800078ec0ff */
[----:B------:R-:W-:-:S03]  /*0670*/  ISETP.NE.U32.AND P1, PT, R0, 0x1, PT ;  /* 0x000000010000780c */ /* 0x000fc60003f25070 */
[----:B------:R-:W1:Y:S04]  /*0680*/  LDC.64 R6, c[0x0][0x380] ;  /* 0x0000e000ff067b82 */ /* 0x000e680000000a00 */
[----:B------:R-:W-:-:S04]  /*0690*/  @P0 IADD3 R9, PT, PT, R17, R18, RZ ;  /* 0x0000001211090210 */ /* 0x000fc80007ffe0ff */
[----:B------:R-:W2:Y:S08]  /*06a0*/  @P0 LDC R13, c[0x0][0x3a0] ;  /* 0x0000e800ff0d0b82 */ /* 0x000eb00000000800 */
[----:B------:R-:W3:Y:S08]  /*06b0*/  @!P1 LDC R21, c[0x0][0x3a0] ;  /* 0x0000e800ff159b82 */ /* 0x000ef00000000800 */
[----:B------:R-:W4:Y:S01]  /*06c0*/  LDC.64 R4, c[0x0][0x380] ;  /* 0x0000e000ff047b82 */ /* 0x000f220000000a00 */
[----:B-1----:R-:W-:-:S05]  /*06d0*/  @P0 IMAD.WIDE R6, R9, 0x4, R6 ;  /* 0x0000000409060825 */ /* 0x002fca00078e0206 */
[----:B------:R-:W5:Y:S02]  /*06e0*/  @P0 LDG.E R0, desc[UR6][R6.64] ;  /* 0x0000000606000981 */ /* 0x000f64000c1e1900 */
[----:B------:R-:W1:Y:S01]  /*06f0*/  LDC.64 R2, c[0x0][0x388] ;  /* 0x0000e200ff027b82 */ /* 0x000e620000000a00 */
[C---:B--2---:R-:W-:Y:S01]  /*0700*/  @P0 IMAD R19, R18.reuse, R13, R14 ;  /* 0x0000000d12130224 */ /* 0x044fe200078e020e */
[----:B------:R-:W-:-:S03]  /*0710*/  @P0 IADD3 R18, PT, PT, R18, 0x2, RZ ;  /* 0x0000000212120810 */ /* 0x000fc60007ffe0ff */
[----:B0-----:R-:W-:Y:S01]  /*0720*/  @P0 IMAD.WIDE R10, R19, 0x4, R10 ;  /* 0x00000004130a0825 */ /* 0x001fe200078e020a */
[----:B------:R-:W-:Y:S01]  /*0730*/  @!P1 IADD3 R17, PT, PT, R17, R18, RZ ;  /* 0x0000001211119210 */ /* 0x000fe20007ffe0ff */
[----:B------:R-:W2:Y:S02]  /*0740*/  @P0 LDG.E R19, desc[UR6][R6.64+0x4] ;  /* 0x0000040606130981 */ /* 0x000ea4000c1e1900 */
[----:B------:R-:W-:Y:S02]  /*0750*/  @P0 IMAD.WIDE R8, R13, 0x4, R10 ;  /* 0x000000040d080825 */ /* 0x000fe400078e020a */
[----:B------:R-:W5:Y:S02]  /*0760*/  @P0 LDG.E R12, desc[UR6][R10.64] ;  /* 0x000000060a0c0981 */ /* 0x000f64000c1e1900 */
[----:B---3--:R-:W-:Y:S02]  /*0770*/  @!P1 IMAD R13, R18, R21, R14 ;  /* 0x00000015120d9224 */ /* 0x008fe400078e020e */
[----:B----4-:R-:W-:Y:S01]  /*0780*/  @!P1 IMAD.WIDE R4, R17, 0x4, R4 ;  /* 0x0000000411049825 */ /* 0x010fe200078e0204 */
[----:B------:R-:W2:Y:S05]  /*0790*/  @P0 LDG.E R8, desc[UR6][R8.64] ;  /* 0x0000000608080981 */ /* 0x000eaa000c1e1900 */
[----:B------:R-:W3:Y:S01]  /*07a0*/  @!P1 LDG.E R4, desc[UR6][R4.64] ;  /* 0x0000000604049981 */ /* 0x000ee2000c1e1900 */
[----:B-1----:R-:W-:-:S06]  /*07b0*/  @!P1 IMAD.WIDE R2, R13, 0x4, R2 ;  /* 0x000000040d029825 */ /* 0x002fcc00078e0202 */
[----:B------:R-:W3:Y:S01]  /*07c0*/  @!P1 LDG.E R2, desc[UR6][R2.64] ;  /* 0x0000000602029981 */ /* 0x000ee2000c1e1900 */
[----:B-----5:R-:W-:-:S04]  /*07d0*/  @P0 FFMA R0, R0, R12, R25 ;  /* 0x0000000c00000223 */ /* 0x020fc80000000019 */
[----:B--2---:R-:W-:-:S04]  /*07e0*/  @P0 FFMA R25, R19, R8, R0 ;  /* 0x0000000813190223 */ /* 0x004fc80000000000 */
[----:B---3--:R-:W-:-:S07]  /*07f0*/  @!P1 FFMA R25, R4, R2, R25 ;  /* 0x0000000204199223 */ /* 0x008fce0000000019 */
.L_x_19:
[----:B------:R-:W0:Y:S01]  /*0800*/  LDC.64 R2, c[0x0][0x390] ;  /* 0x0000e400ff027b82 */ /* 0x000e220000000a00 */
[----:B------:R-:W1:Y:S02]  /*0810*/  LDCU UR4, c[0x0][0x3a0] ;  /* 0x00007400ff0477ac */ /* 0x000e640008000800 */
[----:B-1----:R-:W-:-:S04]  /*0820*/  IMAD R15, R15, UR4, R14 ;  /* 0x000000040f0f7c24 */ /* 0x002fc8000f8e020e */
[----:B0-----:R-:W-:-:S05]  /*0830*/  IMAD.WIDE R2, R15, 0x4, R2 ;  /* 0x000000040f027825 */ /* 0x001fca00078e0202 */
[----:B------:R-:W-:Y:S01]  /*0840*/  STG.E desc[UR6][R2.64], R25 ;  /* 0x0000001902007986 */ /* 0x000fe2000c101906 */
[----:B------:R-:W-:Y:S05]  /*0850*/  EXIT ;  /* 0x000000000000794d */ /* 0x000fea0003800000 */
.L_x_23:
        /* <DEDUP_REMOVED lines=10> */
.L_x_29:


//--------------------- .nv.shared._Z13F_Norm_On_GPUPKfPfb --------------------------
	.section	.nv.shared._Z13F_Norm_On_GPUPKfPfb,"aw",@nobits
	.sectionflags	@""
	.align	16
	.zero		1024


//--------------------- .nv.shared.reserved.0     --------------------------
	.section	.nv.shared.reserved.0,"aw",@nobits
	.weak		__nv_reservedSMEM_offset_0_alias
	.size		__nv_reservedSMEM_offset_0_alias, 0, 64
	.other		__nv_reservedSMEM_offset_0_alias,@"STO_CUDA_RESERVED_SHARED STV_DEFAULT"
__nv_reservedSMEM_offset_0_alias:
	.zero		0
	.zero		64


//--------------------- .nv.shared._Z18F_Norm_On_GPU_LazyPKfPf --------------------------
	.section	.nv.shared._Z18F_Norm_On_GPU_LazyPKfPf,"aw",@nobits
	.sectionflags	@""
	.align	16
.nv.shared._Z18F_Norm_On_GPU_LazyPKfPf:
	.zero		2048


//--------------------- .nv.shared._Z46Matrix_Multiplication_ATBA_Kernel_Your_VersionPKfS0_Pfii --------------------------
	.section	.nv.shared._Z46Matrix_Multiplication_ATBA_Kernel_Your_VersionPKfS0_Pfii,"aw",@nobits
	.sectionflags	@""
	.align	16
.nv.shared._Z46Matrix_Multiplication_ATBA_Kernel_Your_VersionPKfS0_Pfii:
	.zero		21504


//--------------------- .nv.shared._Z41Matrix_Multiplication_ATBA_Kernel_PoormanPKfS0_Pfii --------------------------
	.section	.nv.shared._Z41Matrix_Multiplication_ATBA_Kernel_PoormanPKfS0_Pfii,"aw",@nobits
	.sectionflags	@""
	.align	16
	.zero		1024


//--------------------- .nv.shared._Z44Matrix_Multiplication_AB_Kernel_Your_VersionPKfS0_Pfiii --------------------------
	.section	.nv.shared._Z44Matrix_Multiplication_AB_Kernel_Your_VersionPKfS0_Pfiii,"aw",@nobits
	.sectionflags	@""
	.align	16
.nv.shared._Z44Matrix_Multiplication_AB_Kernel_Your_VersionPKfS0_Pfiii:
	.zero		13312


//--------------------- .nv.shared._Z39Matrix_Multiplication_AB_Kernel_PoormanPKfS0_Pfiii --------------------------
	.section	.nv.shared._Z39Matrix_Multiplication_AB_Kernel_PoormanPKfS0_Pfiii,"aw",@nobits
	.sectionflags	@""
	.align	16
	.zero		1024


//--------------------- .nv.constant0._Z13F_Norm_On_GPUPKfPfb --------------------------
	.section	.nv.constant0._Z13F_Norm_On_GPUPKfPfb,"a",@progbits
	.sectionflags	@""
	.align	4
.nv.constant0._Z13F_Norm_On_GPUPKfPfb:
	.zero		913


//--------------------- .nv.constant0._Z18F_Norm_On_GPU_LazyPKfPf --------------------------
	.section	.nv.constant0._Z18F_Norm_On_GPU_LazyPKfPf,"a",@progbits
	.sectionflags	@""
	.align	4
.nv.constant0._Z18F_Norm_On_GPU_LazyPKfPf:
	.zero		912


//--------------------- .nv.constant0._Z46Matrix_Multiplication_ATBA_Kernel_Your_VersionPKfS0_Pfii --------------------------
	.section	.nv.constant0._Z46Matrix_Multiplication_ATBA_Kernel_Your_VersionPKfS0_Pfii,"a",@progbits
	.sectionflags	@""
	.align	4
.nv.constant0._Z46Matrix_Multiplication_ATBA_Kernel_Your_VersionPKfS0_Pfii:
	.zero		928


//--------------------- .nv.constant0._Z41Matrix_Multiplication_ATBA_Kernel_PoormanPKfS0_Pfii --------------------------
	.section	.nv.constant0._Z41Matrix_Multiplication_ATBA_Kernel_PoormanPKfS0_Pfii,"a",@progbits
	.sectionflags	@""
	.align	4
.nv.constant0._Z41Matrix_Multiplication_ATBA_Kernel_PoormanPKfS0_Pfii:
	.zero		928


//--------------------- .nv.constant0._Z44Matrix_Multiplication_AB_Kernel_Your_VersionPKfS0_Pfiii --------------------------
	.section	.nv.constant0._Z44Matrix_Multiplication_AB_Kernel_Your_VersionPKfS0_Pfiii,"a",@progbits
	.sectionflags	@""
	.align	4
.nv.constant0._Z44Matrix_Multiplication_AB_Kernel_Your_VersionPKfS0_Pfiii:
	.zero		932


//--------------------- .nv.constant0._Z39Matrix_Multiplication_AB_Kernel_PoormanPKfS0_Pfiii --------------------------
	.section	.nv.constant0._Z39Matrix_Multiplication_AB_Kernel_PoormanPKfS0_Pfiii,"a",@progbits
	.sectionflags	@""
	.align	4
.nv.constant0._Z39Matrix_Multiplication_AB_Kernel_PoormanPKfS0_Pfiii:
	.zero		932


//--------------------- SYMBOLS --------------------------

	.type		.nv.reservedSmem.offset0,@object
	.size		.nv.reservedSmem.offset0,0x4
	.type		.nv.reservedSmem.cap,@object
	.size		.nv.reservedSmem.cap,0x4
